//
// Generated by NVIDIA NVVM Compiler
//
// Compiler Build ID: CL-36424714
// Cuda compilation tools, release 13.0, V13.0.88
// Based on NVVM 20.0.0
//

.version 9.0
.target sm_100
.address_size 64

	// .globl	main_kernel0
// _ZZ12main_kernel0E15PadInput_shared has been demoted
// _ZZ12main_kernel0E13weight_shared has been demoted

.visible .entry main_kernel0(
	.param .u64 .ptr .align 1 main_kernel0_param_0,
	.param .u64 .ptr .align 1 main_kernel0_param_1,
	.param .u64 .ptr .align 1 main_kernel0_param_2
)
.maxntid 112
{
	.reg .pred 	%p<10>;
	.reg .b32 	%r<382>;
	.reg .b32 	%f<1810>;
	.reg .b64 	%rd<316>;
	// demoted variable
	.shared .align 4 .b8 _ZZ12main_kernel0E15PadInput_shared[13824];
	// demoted variable
	.shared .align 4 .b8 _ZZ12main_kernel0E13weight_shared[32768];
	ld.param.u64 	%rd25, [main_kernel0_param_0];
	mov.u32 	%r1, %tid.x;
	mul.wide.u32 	%rd42, %r1, 4;
	mov.u32 	%r27, _ZZ12main_kernel0E15PadInput_shared;
	cvt.u64.u32 	%rd43, %r27;
	cvta.shared.u64 	%rd44, %rd43;
	add.s64 	%rd28, %rd44, %rd42;
	// begin inline asm
	{ .reg .u64 addr; cvta.to.shared.u64 addr, %rd28; cvt.u32.u64 %r13, addr; }

	// end inline asm
	mov.u32 	%r2, %ctaid.x;
	shr.u32 	%r28, %r2, 2;
	mul.lo.s32 	%r3, %r28, 28672;
	shl.b32 	%r4, %r1, 4;
	and.b32  	%r29, %r4, 1536;
	or.b32  	%r30, %r3, %r29;
	and.b32  	%r31, %r1, 31;
	or.b32  	%r32, %r30, %r31;
	mul.wide.u32 	%rd45, %r32, 4;
	add.s64 	%rd29, %rd25, %rd45;
	// begin inline asm
	cp.async.ca.shared.global [%r13], [%rd29], 4;
	// end inline asm
	add.s64 	%rd30, %rd28, 448;
	// begin inline asm
	{ .reg .u64 addr; cvta.to.shared.u64 addr, %rd30; cvt.u32.u64 %r15, addr; }

	// end inline asm
	add.s32 	%r33, %r4, 1792;
	and.b32  	%r34, %r33, 3584;
	or.b32  	%r35, %r34, %r3;
	xor.b32  	%r5, %r31, 16;
	or.b32  	%r36, %r35, %r5;
	mul.wide.u32 	%rd46, %r36, 4;
	add.s64 	%rd31, %rd25, %rd46;
	// begin inline asm
	cp.async.ca.shared.global [%r15], [%rd31], 4;
	// end inline asm
	add.s64 	%rd32, %rd28, 896;
	// begin inline asm
	{ .reg .u64 addr; cvta.to.shared.u64 addr, %rd32; cvt.u32.u64 %r17, addr; }

	// end inline asm
	add.s64 	%rd33, %rd29, 14336;
	// begin inline asm
	cp.async.ca.shared.global [%r17], [%rd33], 4;
	// end inline asm
	add.s64 	%rd34, %rd28, 1344;
	// begin inline asm
	{ .reg .u64 addr; cvta.to.shared.u64 addr, %rd34; cvt.u32.u64 %r19, addr; }

	// end inline asm
	add.s32 	%r37, %r4, 5376;
	and.b32  	%r38, %r37, 7680;
	add.s32 	%r39, %r38, %r3;
	or.b32  	%r40, %r39, %r5;
	mul.wide.u32 	%rd47, %r40, 4;
	add.s64 	%rd35, %rd25, %rd47;
	// begin inline asm
	cp.async.ca.shared.global [%r19], [%rd35], 4;
	// end inline asm
	add.s64 	%rd36, %rd28, 1792;
	// begin inline asm
	{ .reg .u64 addr; cvta.to.shared.u64 addr, %rd36; cvt.u32.u64 %r21, addr; }

	// end inline asm
	add.s64 	%rd37, %rd29, 28672;
	// begin inline asm
	cp.async.ca.shared.global [%r21], [%rd37], 4;
	// end inline asm
	add.s64 	%rd38, %rd28, 2240;
	// begin inline asm
	{ .reg .u64 addr; cvta.to.shared.u64 addr, %rd38; cvt.u32.u64 %r23, addr; }

	// end inline asm
	add.s32 	%r41, %r4, 8960;
	and.b32  	%r42, %r41, 11776;
	add.s32 	%r43, %r42, %r3;
	or.b32  	%r44, %r43, %r5;
	mul.wide.u32 	%rd48, %r44, 4;
	add.s64 	%rd39, %rd25, %rd48;
	// begin inline asm
	cp.async.ca.shared.global [%r23], [%rd39], 4;
	// end inline asm
	add.s64 	%rd40, %rd28, 2688;
	// begin inline asm
	{ .reg .u64 addr; cvta.to.shared.u64 addr, %rd40; cvt.u32.u64 %r25, addr; }

	// end inline asm
	add.s64 	%rd41, %rd29, 43008;
	// begin inline asm
	cp.async.ca.shared.global [%r25], [%rd41], 4;
	// end inline asm
	setp.gt.u32 	%p1, %r1, 79;
	@%p1 bra 	$L__BB0_2;
	ld.param.u64 	%rd309, [main_kernel0_param_0];
	add.s64 	%rd49, %rd28, 3136;
	// begin inline asm
	{ .reg .u64 addr; cvta.to.shared.u64 addr, %rd49; cvt.u32.u64 %r45, addr; }

	// end inline asm
	add.s32 	%r47, %r4, 12544;
	and.b32  	%r48, %r47, 15872;
	add.s32 	%r49, %r5, %r3;
	add.s32 	%r50, %r49, %r48;
	mul.wide.u32 	%rd51, %r50, 4;
	add.s64 	%rd50, %rd309, %rd51;
	// begin inline asm
	cp.async.ca.shared.global [%r45], [%rd50], 4;
	// end inline asm
$L__BB0_2:
	ld.param.u64 	%rd313, [main_kernel0_param_1];
	mov.u32 	%r87, _ZZ12main_kernel0E13weight_shared;
	cvt.u64.u32 	%rd89, %r87;
	cvta.shared.u64 	%rd90, %rd89;
	add.s64 	%rd52, %rd90, %rd42;
	// begin inline asm
	{ .reg .u64 addr; cvta.to.shared.u64 addr, %rd52; cvt.u32.u64 %r51, addr; }

	// end inline asm
	shl.b32 	%r88, %r1, 2;
	and.b32  	%r89, %r88, 256;
	shl.b32 	%r90, %r2, 6;
	and.b32  	%r91, %r90, 192;
	and.b32  	%r92, %r1, 63;
	or.b32  	%r93, %r91, %r92;
	or.b32  	%r94, %r93, %r89;
	mul.wide.u32 	%rd91, %r94, 4;
	add.s64 	%rd53, %rd313, %rd91;
	// begin inline asm
	cp.async.ca.shared.global [%r51], [%rd53], 4;
	// end inline asm
	add.s64 	%rd54, %rd52, 448;
	// begin inline asm
	{ .reg .u64 addr; cvta.to.shared.u64 addr, %rd54; cvt.u32.u64 %r53, addr; }

	// end inline asm
	add.s32 	%r95, %r88, 448;
	and.b32  	%r96, %r95, 768;
	add.s32 	%r97, %r1, 48;
	and.b32  	%r98, %r97, 63;
	or.b32  	%r99, %r98, %r91;
	or.b32  	%r100, %r99, %r96;
	mul.wide.u32 	%rd92, %r100, 4;
	add.s64 	%rd55, %rd313, %rd92;
	// begin inline asm
	cp.async.ca.shared.global [%r53], [%rd55], 4;
	// end inline asm
	add.s64 	%rd56, %rd52, 896;
	// begin inline asm
	{ .reg .u64 addr; cvta.to.shared.u64 addr, %rd56; cvt.u32.u64 %r55, addr; }

	// end inline asm
	add.s32 	%r101, %r88, 896;
	and.b32  	%r102, %r101, 1792;
	xor.b32  	%r103, %r92, 32;
	or.b32  	%r104, %r103, %r91;
	or.b32  	%r105, %r104, %r102;
	mul.wide.u32 	%rd93, %r105, 4;
	add.s64 	%rd57, %rd313, %rd93;
	// begin inline asm
	cp.async.ca.shared.global [%r55], [%rd57], 4;
	// end inline asm
	add.s64 	%rd58, %rd52, 1344;
	// begin inline asm
	{ .reg .u64 addr; cvta.to.shared.u64 addr, %rd58; cvt.u32.u64 %r57, addr; }

	// end inline asm
	add.s32 	%r106, %r88, 1344;
	and.b32  	%r107, %r106, 1792;
	add.s32 	%r108, %r1, 16;
	and.b32  	%r109, %r108, 63;
	or.b32  	%r110, %r109, %r91;
	or.b32  	%r111, %r110, %r107;
	mul.wide.u32 	%rd94, %r111, 4;
	add.s64 	%rd59, %rd313, %rd94;
	// begin inline asm
	cp.async.ca.shared.global [%r57], [%rd59], 4;
	// end inline asm
	add.s64 	%rd60, %rd52, 1792;
	// begin inline asm
	{ .reg .u64 addr; cvta.to.shared.u64 addr, %rd60; cvt.u32.u64 %r59, addr; }

	// end inline asm
	add.s64 	%rd61, %rd53, 7168;
	// begin inline asm
	cp.async.ca.shared.global [%r59], [%rd61], 4;
	// end inline asm
	add.s64 	%rd62, %rd52, 2240;
	// begin inline asm
	{ .reg .u64 addr; cvta.to.shared.u64 addr, %rd62; cvt.u32.u64 %r61, addr; }

	// end inline asm
	add.s32 	%r112, %r88, 2240;
	and.b32  	%r113, %r112, 2816;
	or.b32  	%r114, %r99, %r113;
	mul.wide.u32 	%rd95, %r114, 4;
	add.s64 	%rd63, %rd313, %rd95;
	// begin inline asm
	cp.async.ca.shared.global [%r61], [%rd63], 4;
	// end inline asm
	add.s64 	%rd64, %rd52, 2688;
	// begin inline asm
	{ .reg .u64 addr; cvta.to.shared.u64 addr, %rd64; cvt.u32.u64 %r63, addr; }

	// end inline asm
	add.s32 	%r115, %r88, 2688;
	and.b32  	%r116, %r115, 3840;
	or.b32  	%r117, %r104, %r116;
	mul.wide.u32 	%rd96, %r117, 4;
	add.s64 	%rd65, %rd313, %rd96;
	// begin inline asm
	cp.async.ca.shared.global [%r63], [%rd65], 4;
	// end inline asm
	add.s64 	%rd66, %rd52, 3136;
	// begin inline asm
	{ .reg .u64 addr; cvta.to.shared.u64 addr, %rd66; cvt.u32.u64 %r65, addr; }

	// end inline asm
	add.s32 	%r118, %r88, 3136;
	and.b32  	%r119, %r118, 3840;
	or.b32  	%r120, %r110, %r119;
	mul.wide.u32 	%rd97, %r120, 4;
	add.s64 	%rd67, %rd313, %rd97;
	// begin inline asm
	cp.async.ca.shared.global [%r65], [%rd67], 4;
	// end inline asm
	add.s64 	%rd68, %rd52, 3584;
	// begin inline asm
	{ .reg .u64 addr; cvta.to.shared.u64 addr, %rd68; cvt.u32.u64 %r67, addr; }

	// end inline asm
	add.s64 	%rd69, %rd53, 14336;
	// begin inline asm
	cp.async.ca.shared.global [%r67], [%rd69], 4;
	// end inline asm
	add.s64 	%rd70, %rd52, 4032;
	// begin inline asm
	{ .reg .u64 addr; cvta.to.shared.u64 addr, %rd70; cvt.u32.u64 %r69, addr; }

	// end inline asm
	add.s32 	%r121, %r88, 4032;
	and.b32  	%r122, %r121, 7936;
	or.b32  	%r123, %r99, %r122;
	mul.wide.u32 	%rd98, %r123, 4;
	add.s64 	%rd71, %rd313, %rd98;
	// begin inline asm
	cp.async.ca.shared.global [%r69], [%rd71], 4;
	// end inline asm
	add.s64 	%rd72, %rd52, 4480;
	// begin inline asm
	{ .reg .u64 addr; cvta.to.shared.u64 addr, %rd72; cvt.u32.u64 %r71, addr; }

	// end inline asm
	add.s32 	%r124, %r88, 4480;
	and.b32  	%r125, %r124, 4864;
	or.b32  	%r126, %r104, %r125;
	mul.wide.u32 	%rd99, %r126, 4;
	add.s64 	%rd73, %rd313, %rd99;
	// begin inline asm
	cp.async.ca.shared.global [%r71], [%rd73], 4;
	// end inline asm
	add.s64 	%rd74, %rd52, 4928;
	// begin inline asm
	{ .reg .u64 addr; cvta.to.shared.u64 addr, %rd74; cvt.u32.u64 %r73, addr; }

	// end inline asm
	add.s32 	%r127, %r88, 4928;
	and.b32  	%r128, %r127, 5888;
	or.b32  	%r129, %r110, %r128;
	mul.wide.u32 	%rd100, %r129, 4;
	add.s64 	%rd75, %rd313, %rd100;
	// begin inline asm
	cp.async.ca.shared.global [%r73], [%rd75], 4;
	// end inline asm
	add.s64 	%rd76, %rd52, 5376;
	// begin inline asm
	{ .reg .u64 addr; cvta.to.shared.u64 addr, %rd76; cvt.u32.u64 %r75, addr; }

	// end inline asm
	add.s64 	%rd77, %rd53, 21504;
	// begin inline asm
	cp.async.ca.shared.global [%r75], [%rd77], 4;
	// end inline asm
	add.s64 	%rd78, %rd52, 5824;
	// begin inline asm
	{ .reg .u64 addr; cvta.to.shared.u64 addr, %rd78; cvt.u32.u64 %r77, addr; }

	// end inline asm
	add.s32 	%r130, %r88, 5824;
	and.b32  	%r131, %r130, 7936;
	or.b32  	%r132, %r99, %r131;
	mul.wide.u32 	%rd101, %r132, 4;
	add.s64 	%rd79, %rd313, %rd101;
	// begin inline asm
	cp.async.ca.shared.global [%r77], [%rd79], 4;
	// end inline asm
	add.s64 	%rd80, %rd52, 6272;
	// begin inline asm
	{ .reg .u64 addr; cvta.to.shared.u64 addr, %rd80; cvt.u32.u64 %r79, addr; }

	// end inline asm
	add.s32 	%r133, %r88, 6272;
	and.b32  	%r134, %r133, 6912;
	or.b32  	%r135, %r104, %r134;
	mul.wide.u32 	%rd102, %r135, 4;
	add.s64 	%rd81, %rd313, %rd102;
	// begin inline asm
	cp.async.ca.shared.global [%r79], [%rd81], 4;
	// end inline asm
	add.s64 	%rd82, %rd52, 6720;
	// begin inline asm
	{ .reg .u64 addr; cvta.to.shared.u64 addr, %rd82; cvt.u32.u64 %r81, addr; }

	// end inline asm
	add.s32 	%r136, %r88, 6720;
	and.b32  	%r137, %r136, 7936;
	or.b32  	%r138, %r110, %r137;
	mul.wide.u32 	%rd103, %r138, 4;
	add.s64 	%rd83, %rd313, %rd103;
	// begin inline asm
	cp.async.ca.shared.global [%r81], [%rd83], 4;
	// end inline asm
	add.s64 	%rd84, %rd52, 7168;
	// begin inline asm
	{ .reg .u64 addr; cvta.to.shared.u64 addr, %rd84; cvt.u32.u64 %r83, addr; }

	// end inline asm
	add.s64 	%rd85, %rd53, 28672;
	// begin inline asm
	cp.async.ca.shared.global [%r83], [%rd85], 4;
	// end inline asm
	add.s64 	%rd86, %rd52, 7616;
	// begin inline asm
	{ .reg .u64 addr; cvta.to.shared.u64 addr, %rd86; cvt.u32.u64 %r85, addr; }

	// end inline asm
	add.s32 	%r139, %r88, 7616;
	and.b32  	%r140, %r139, 7936;
	or.b32  	%r141, %r99, %r140;
	mul.wide.u32 	%rd104, %r141, 4;
	add.s64 	%rd87, %rd313, %rd104;
	// begin inline asm
	cp.async.ca.shared.global [%r85], [%rd87], 4;
	// end inline asm
	setp.gt.u32 	%p2, %r1, 31;
	add.s32 	%r142, %r1, %r91;
	mul.wide.u32 	%rd105, %r142, 4;
	add.s64 	%rd21, %rd313, %rd105;
	@%p2 bra 	$L__BB0_4;
	add.s64 	%rd106, %rd52, 8064;
	// begin inline asm
	{ .reg .u64 addr; cvta.to.shared.u64 addr, %rd106; cvt.u32.u64 %r143, addr; }

	// end inline asm
	add.s64 	%rd107, %rd21, 31872;
	// begin inline asm
	cp.async.ca.shared.global [%r143], [%rd107], 4;
	// end inline asm
$L__BB0_4:
	ld.param.u64 	%rd310, [main_kernel0_param_0];
	setp.gt.u32 	%p3, %r1, 79;
	// begin inline asm
	cp.async.commit_group;
	// end inline asm
	add.s64 	%rd108, %rd28, 3456;
	// begin inline asm
	{ .reg .u64 addr; cvta.to.shared.u64 addr, %rd108; cvt.u32.u64 %r145, addr; }

	// end inline asm
	add.s64 	%rd109, %rd29, 128;
	// begin inline asm
	cp.async.ca.shared.global [%r145], [%rd109], 4;
	// end inline asm
	add.s64 	%rd110, %rd28, 3904;
	// begin inline asm
	{ .reg .u64 addr; cvta.to.shared.u64 addr, %rd110; cvt.u32.u64 %r147, addr; }

	// end inline asm
	add.s64 	%rd111, %rd31, 128;
	// begin inline asm
	cp.async.ca.shared.global [%r147], [%rd111], 4;
	// end inline asm
	add.s64 	%rd112, %rd28, 4352;
	// begin inline asm
	{ .reg .u64 addr; cvta.to.shared.u64 addr, %rd112; cvt.u32.u64 %r149, addr; }

	// end inline asm
	add.s64 	%rd113, %rd29, 14464;
	// begin inline asm
	cp.async.ca.shared.global [%r149], [%rd113], 4;
	// end inline asm
	add.s64 	%rd114, %rd28, 4800;
	// begin inline asm
	{ .reg .u64 addr; cvta.to.shared.u64 addr, %rd114; cvt.u32.u64 %r151, addr; }

	// end inline asm
	add.s64 	%rd115, %rd35, 128;
	// begin inline asm
	cp.async.ca.shared.global [%r151], [%rd115], 4;
	// end inline asm
	add.s64 	%rd116, %rd28, 5248;
	// begin inline asm
	{ .reg .u64 addr; cvta.to.shared.u64 addr, %rd116; cvt.u32.u64 %r153, addr; }

	// end inline asm
	add.s64 	%rd117, %rd29, 28800;
	// begin inline asm
	cp.async.ca.shared.global [%r153], [%rd117], 4;
	// end inline asm
	add.s64 	%rd118, %rd28, 5696;
	// begin inline asm
	{ .reg .u64 addr; cvta.to.shared.u64 addr, %rd118; cvt.u32.u64 %r155, addr; }

	// end inline asm
	add.s64 	%rd119, %rd39, 128;
	// begin inline asm
	cp.async.ca.shared.global [%r155], [%rd119], 4;
	// end inline asm
	add.s64 	%rd120, %rd28, 6144;
	// begin inline asm
	{ .reg .u64 addr; cvta.to.shared.u64 addr, %rd120; cvt.u32.u64 %r157, addr; }

	// end inline asm
	add.s64 	%rd121, %rd29, 43136;
	// begin inline asm
	cp.async.ca.shared.global [%r157], [%rd121], 4;
	// end inline asm
	add.s32 	%r159, %r4, 12544;
	and.b32  	%r160, %r159, 15872;
	add.s32 	%r161, %r3, %r5;
	add.s32 	%r162, %r161, %r160;
	mul.wide.u32 	%rd122, %r162, 4;
	add.s64 	%rd22, %rd310, %rd122;
	@%p3 bra 	$L__BB0_6;
	add.s64 	%rd123, %rd28, 6592;
	// begin inline asm
	{ .reg .u64 addr; cvta.to.shared.u64 addr, %rd123; cvt.u32.u64 %r163, addr; }

	// end inline asm
	add.s64 	%rd124, %rd22, 128;
	// begin inline asm
	cp.async.ca.shared.global [%r163], [%rd124], 4;
	// end inline asm
$L__BB0_6:
	setp.gt.u32 	%p4, %r1, 31;
	add.s64 	%rd125, %rd52, 8192;
	// begin inline asm
	{ .reg .u64 addr; cvta.to.shared.u64 addr, %rd125; cvt.u32.u64 %r165, addr; }

	// end inline asm
	add.s64 	%rd126, %rd53, 32768;
	// begin inline asm
	cp.async.ca.shared.global [%r165], [%rd126], 4;
	// end inline asm
	add.s64 	%rd127, %rd52, 8640;
	// begin inline asm
	{ .reg .u64 addr; cvta.to.shared.u64 addr, %rd127; cvt.u32.u64 %r167, addr; }

	// end inline asm
	add.s64 	%rd128, %rd55, 32768;
	// begin inline asm
	cp.async.ca.shared.global [%r167], [%rd128], 4;
	// end inline asm
	add.s64 	%rd129, %rd52, 9088;
	// begin inline asm
	{ .reg .u64 addr; cvta.to.shared.u64 addr, %rd129; cvt.u32.u64 %r169, addr; }

	// end inline asm
	add.s64 	%rd130, %rd57, 32768;
	// begin inline asm
	cp.async.ca.shared.global [%r169], [%rd130], 4;
	// end inline asm
	add.s64 	%rd131, %rd52, 9536;
	// begin inline asm
	{ .reg .u64 addr; cvta.to.shared.u64 addr, %rd131; cvt.u32.u64 %r171, addr; }

	// end inline asm
	add.s64 	%rd132, %rd59, 32768;
	// begin inline asm
	cp.async.ca.shared.global [%r171], [%rd132], 4;
	// end inline asm
	add.s64 	%rd133, %rd52, 9984;
	// begin inline asm
	{ .reg .u64 addr; cvta.to.shared.u64 addr, %rd133; cvt.u32.u64 %r173, addr; }

	// end inline asm
	add.s64 	%rd134, %rd53, 39936;
	// begin inline asm
	cp.async.ca.shared.global [%r173], [%rd134], 4;
	// end inline asm
	add.s64 	%rd135, %rd52, 10432;
	// begin inline asm
	{ .reg .u64 addr; cvta.to.shared.u64 addr, %rd135; cvt.u32.u64 %r175, addr; }

	// end inline asm
	add.s64 	%rd136, %rd63, 32768;
	// begin inline asm
	cp.async.ca.shared.global [%r175], [%rd136], 4;
	// end inline asm
	add.s64 	%rd137, %rd52, 10880;
	// begin inline asm
	{ .reg .u64 addr; cvta.to.shared.u64 addr, %rd137; cvt.u32.u64 %r177, addr; }

	// end inline asm
	add.s64 	%rd138, %rd65, 32768;
	// begin inline asm
	cp.async.ca.shared.global [%r177], [%rd138], 4;
	// end inline asm
	add.s64 	%rd139, %rd52, 11328;
	// begin inline asm
	{ .reg .u64 addr; cvta.to.shared.u64 addr, %rd139; cvt.u32.u64 %r179, addr; }

	// end inline asm
	add.s64 	%rd140, %rd67, 32768;
	// begin inline asm
	cp.async.ca.shared.global [%r179], [%rd140], 4;
	// end inline asm
	add.s64 	%rd141, %rd52, 11776;
	// begin inline asm
	{ .reg .u64 addr; cvta.to.shared.u64 addr, %rd141; cvt.u32.u64 %r181, addr; }

	// end inline asm
	add.s64 	%rd142, %rd53, 47104;
	// begin inline asm
	cp.async.ca.shared.global [%r181], [%rd142], 4;
	// end inline asm
	add.s64 	%rd143, %rd52, 12224;
	// begin inline asm
	{ .reg .u64 addr; cvta.to.shared.u64 addr, %rd143; cvt.u32.u64 %r183, addr; }

	// end inline asm
	add.s64 	%rd144, %rd71, 32768;
	// begin inline asm
	cp.async.ca.shared.global [%r183], [%rd144], 4;
	// end inline asm
	add.s64 	%rd145, %rd52, 12672;
	// begin inline asm
	{ .reg .u64 addr; cvta.to.shared.u64 addr, %rd145; cvt.u32.u64 %r185, addr; }

	// end inline asm
	add.s64 	%rd146, %rd73, 32768;
	// begin inline asm
	cp.async.ca.shared.global [%r185], [%rd146], 4;
	// end inline asm
	add.s64 	%rd147, %rd52, 13120;
	// begin inline asm
	{ .reg .u64 addr; cvta.to.shared.u64 addr, %rd147; cvt.u32.u64 %r187, addr; }

	// end inline asm
	add.s64 	%rd148, %rd75, 32768;
	// begin inline asm
	cp.async.ca.shared.global [%r187], [%rd148], 4;
	// end inline asm
	add.s64 	%rd149, %rd52, 13568;
	// begin inline asm
	{ .reg .u64 addr; cvta.to.shared.u64 addr, %rd149; cvt.u32.u64 %r189, addr; }

	// end inline asm
	add.s64 	%rd150, %rd53, 54272;
	// begin inline asm
	cp.async.ca.shared.global [%r189], [%rd150], 4;
	// end inline asm
	add.s64 	%rd151, %rd52, 14016;
	// begin inline asm
	{ .reg .u64 addr; cvta.to.shared.u64 addr, %rd151; cvt.u32.u64 %r191, addr; }

	// end inline asm
	add.s64 	%rd152, %rd79, 32768;
	// begin inline asm
	cp.async.ca.shared.global [%r191], [%rd152], 4;
	// end inline asm
	add.s64 	%rd153, %rd52, 14464;
	// begin inline asm
	{ .reg .u64 addr; cvta.to.shared.u64 addr, %rd153; cvt.u32.u64 %r193, addr; }

	// end inline asm
	add.s64 	%rd154, %rd81, 32768;
	// begin inline asm
	cp.async.ca.shared.global [%r193], [%rd154], 4;
	// end inline asm
	add.s64 	%rd155, %rd52, 14912;
	// begin inline asm
	{ .reg .u64 addr; cvta.to.shared.u64 addr, %rd155; cvt.u32.u64 %r195, addr; }

	// end inline asm
	add.s64 	%rd156, %rd83, 32768;
	// begin inline asm
	cp.async.ca.shared.global [%r195], [%rd156], 4;
	// end inline asm
	add.s64 	%rd157, %rd52, 15360;
	// begin inline asm
	{ .reg .u64 addr; cvta.to.shared.u64 addr, %rd157; cvt.u32.u64 %r197, addr; }

	// end inline asm
	add.s64 	%rd158, %rd53, 61440;
	// begin inline asm
	cp.async.ca.shared.global [%r197], [%rd158], 4;
	// end inline asm
	add.s64 	%rd159, %rd52, 15808;
	// begin inline asm
	{ .reg .u64 addr; cvta.to.shared.u64 addr, %rd159; cvt.u32.u64 %r199, addr; }

	// end inline asm
	add.s64 	%rd160, %rd87, 32768;
	// begin inline asm
	cp.async.ca.shared.global [%r199], [%rd160], 4;
	// end inline asm
	@%p4 bra 	$L__BB0_8;
	add.s64 	%rd161, %rd52, 16256;
	// begin inline asm
	{ .reg .u64 addr; cvta.to.shared.u64 addr, %rd161; cvt.u32.u64 %r201, addr; }

	// end inline asm
	add.s64 	%rd162, %rd21, 64640;
	// begin inline asm
	cp.async.ca.shared.global [%r201], [%rd162], 4;
	// end inline asm
$L__BB0_8:
	setp.gt.u32 	%p5, %r1, 79;
	// begin inline asm
	cp.async.commit_group;
	// end inline asm
	add.s64 	%rd163, %rd28, 6912;
	// begin inline asm
	{ .reg .u64 addr; cvta.to.shared.u64 addr, %rd163; cvt.u32.u64 %r203, addr; }

	// end inline asm
	add.s64 	%rd164, %rd29, 256;
	// begin inline asm
	cp.async.ca.shared.global [%r203], [%rd164], 4;
	// end inline asm
	add.s64 	%rd165, %rd28, 7360;
	// begin inline asm
	{ .reg .u64 addr; cvta.to.shared.u64 addr, %rd165; cvt.u32.u64 %r205, addr; }

	// end inline asm
	add.s64 	%rd166, %rd31, 256;
	// begin inline asm
	cp.async.ca.shared.global [%r205], [%rd166], 4;
	// end inline asm
	add.s64 	%rd167, %rd28, 7808;
	// begin inline asm
	{ .reg .u64 addr; cvta.to.shared.u64 addr, %rd167; cvt.u32.u64 %r207, addr; }

	// end inline asm
	add.s64 	%rd168, %rd29, 14592;
	// begin inline asm
	cp.async.ca.shared.global [%r207], [%rd168], 4;
	// end inline asm
	add.s64 	%rd169, %rd28, 8256;
	// begin inline asm
	{ .reg .u64 addr; cvta.to.shared.u64 addr, %rd169; cvt.u32.u64 %r209, addr; }

	// end inline asm
	add.s64 	%rd170, %rd35, 256;
	// begin inline asm
	cp.async.ca.shared.global [%r209], [%rd170], 4;
	// end inline asm
	add.s64 	%rd171, %rd28, 8704;
	// begin inline asm
	{ .reg .u64 addr; cvta.to.shared.u64 addr, %rd171; cvt.u32.u64 %r211, addr; }

	// end inline asm
	add.s64 	%rd172, %rd29, 28928;
	// begin inline asm
	cp.async.ca.shared.global [%r211], [%rd172], 4;
	// end inline asm
	add.s64 	%rd173, %rd28, 9152;
	// begin inline asm
	{ .reg .u64 addr; cvta.to.shared.u64 addr, %rd173; cvt.u32.u64 %r213, addr; }

	// end inline asm
	add.s64 	%rd174, %rd39, 256;
	// begin inline asm
	cp.async.ca.shared.global [%r213], [%rd174], 4;
	// end inline asm
	add.s64 	%rd175, %rd28, 9600;
	// begin inline asm
	{ .reg .u64 addr; cvta.to.shared.u64 addr, %rd175; cvt.u32.u64 %r215, addr; }

	// end inline asm
	add.s64 	%rd176, %rd29, 43264;
	// begin inline asm
	cp.async.ca.shared.global [%r215], [%rd176], 4;
	// end inline asm
	@%p5 bra 	$L__BB0_10;
	add.s64 	%rd177, %rd28, 10048;
	// begin inline asm
	{ .reg .u64 addr; cvta.to.shared.u64 addr, %rd177; cvt.u32.u64 %r217, addr; }

	// end inline asm
	add.s64 	%rd178, %rd22, 256;
	// begin inline asm
	cp.async.ca.shared.global [%r217], [%rd178], 4;
	// end inline asm
$L__BB0_10:
	setp.gt.u32 	%p6, %r1, 31;
	add.s64 	%rd179, %rd52, 16384;
	// begin inline asm
	{ .reg .u64 addr; cvta.to.shared.u64 addr, %rd179; cvt.u32.u64 %r219, addr; }

	// end inline asm
	add.s64 	%rd180, %rd53, 65536;
	// begin inline asm
	cp.async.ca.shared.global [%r219], [%rd180], 4;
	// end inline asm
	add.s64 	%rd181, %rd52, 16832;
	// begin inline asm
	{ .reg .u64 addr; cvta.to.shared.u64 addr, %rd181; cvt.u32.u64 %r221, addr; }

	// end inline asm
	add.s64 	%rd182, %rd55, 65536;
	// begin inline asm
	cp.async.ca.shared.global [%r221], [%rd182], 4;
	// end inline asm
	add.s64 	%rd183, %rd52, 17280;
	// begin inline asm
	{ .reg .u64 addr; cvta.to.shared.u64 addr, %rd183; cvt.u32.u64 %r223, addr; }

	// end inline asm
	add.s64 	%rd184, %rd57, 65536;
	// begin inline asm
	cp.async.ca.shared.global [%r223], [%rd184], 4;
	// end inline asm
	add.s64 	%rd185, %rd52, 17728;
	// begin inline asm
	{ .reg .u64 addr; cvta.to.shared.u64 addr, %rd185; cvt.u32.u64 %r225, addr; }

	// end inline asm
	add.s64 	%rd186, %rd59, 65536;
	// begin inline asm
	cp.async.ca.shared.global [%r225], [%rd186], 4;
	// end inline asm
	add.s64 	%rd187, %rd52, 18176;
	// begin inline asm
	{ .reg .u64 addr; cvta.to.shared.u64 addr, %rd187; cvt.u32.u64 %r227, addr; }

	// end inline asm
	add.s64 	%rd188, %rd53, 72704;
	// begin inline asm
	cp.async.ca.shared.global [%r227], [%rd188], 4;
	// end inline asm
	add.s64 	%rd189, %rd52, 18624;
	// begin inline asm
	{ .reg .u64 addr; cvta.to.shared.u64 addr, %rd189; cvt.u32.u64 %r229, addr; }

	// end inline asm
	add.s64 	%rd190, %rd63, 65536;
	// begin inline asm
	cp.async.ca.shared.global [%r229], [%rd190], 4;
	// end inline asm
	add.s64 	%rd191, %rd52, 19072;
	// begin inline asm
	{ .reg .u64 addr; cvta.to.shared.u64 addr, %rd191; cvt.u32.u64 %r231, addr; }

	// end inline asm
	add.s64 	%rd192, %rd65, 65536;
	// begin inline asm
	cp.async.ca.shared.global [%r231], [%rd192], 4;
	// end inline asm
	add.s64 	%rd193, %rd52, 19520;
	// begin inline asm
	{ .reg .u64 addr; cvta.to.shared.u64 addr, %rd193; cvt.u32.u64 %r233, addr; }

	// end inline asm
	add.s64 	%rd194, %rd67, 65536;
	// begin inline asm
	cp.async.ca.shared.global [%r233], [%rd194], 4;
	// end inline asm
	add.s64 	%rd195, %rd52, 19968;
	// begin inline asm
	{ .reg .u64 addr; cvta.to.shared.u64 addr, %rd195; cvt.u32.u64 %r235, addr; }

	// end inline asm
	add.s64 	%rd196, %rd53, 79872;
	// begin inline asm
	cp.async.ca.shared.global [%r235], [%rd196], 4;
	// end inline asm
	add.s64 	%rd197, %rd52, 20416;
	// begin inline asm
	{ .reg .u64 addr; cvta.to.shared.u64 addr, %rd197; cvt.u32.u64 %r237, addr; }

	// end inline asm
	add.s64 	%rd198, %rd71, 65536;
	// begin inline asm
	cp.async.ca.shared.global [%r237], [%rd198], 4;
	// end inline asm
	add.s64 	%rd199, %rd52, 20864;
	// begin inline asm
	{ .reg .u64 addr; cvta.to.shared.u64 addr, %rd199; cvt.u32.u64 %r239, addr; }

	// end inline asm
	add.s64 	%rd200, %rd73, 65536;
	// begin inline asm
	cp.async.ca.shared.global [%r239], [%rd200], 4;
	// end inline asm
	add.s64 	%rd201, %rd52, 21312;
	// begin inline asm
	{ .reg .u64 addr; cvta.to.shared.u64 addr, %rd201; cvt.u32.u64 %r241, addr; }

	// end inline asm
	add.s64 	%rd202, %rd75, 65536;
	// begin inline asm
	cp.async.ca.shared.global [%r241], [%rd202], 4;
	// end inline asm
	add.s64 	%rd203, %rd52, 21760;
	// begin inline asm
	{ .reg .u64 addr; cvta.to.shared.u64 addr, %rd203; cvt.u32.u64 %r243, addr; }

	// end inline asm
	add.s64 	%rd204, %rd53, 87040;
	// begin inline asm
	cp.async.ca.shared.global [%r243], [%rd204], 4;
	// end inline asm
	add.s64 	%rd205, %rd52, 22208;
	// begin inline asm
	{ .reg .u64 addr; cvta.to.shared.u64 addr, %rd205; cvt.u32.u64 %r245, addr; }

	// end inline asm
	add.s64 	%rd206, %rd79, 65536;
	// begin inline asm
	cp.async.ca.shared.global [%r245], [%rd206], 4;
	// end inline asm
	add.s64 	%rd207, %rd52, 22656;
	// begin inline asm
	{ .reg .u64 addr; cvta.to.shared.u64 addr, %rd207; cvt.u32.u64 %r247, addr; }

	// end inline asm
	add.s64 	%rd208, %rd81, 65536;
	// begin inline asm
	cp.async.ca.shared.global [%r247], [%rd208], 4;
	// end inline asm
	add.s64 	%rd209, %rd52, 23104;
	// begin inline asm
	{ .reg .u64 addr; cvta.to.shared.u64 addr, %rd209; cvt.u32.u64 %r249, addr; }

	// end inline asm
	add.s64 	%rd210, %rd83, 65536;
	// begin inline asm
	cp.async.ca.shared.global [%r249], [%rd210], 4;
	// end inline asm
	add.s64 	%rd211, %rd52, 23552;
	// begin inline asm
	{ .reg .u64 addr; cvta.to.shared.u64 addr, %rd211; cvt.u32.u64 %r251, addr; }

	// end inline asm
	add.s64 	%rd212, %rd53, 94208;
	// begin inline asm
	cp.async.ca.shared.global [%r251], [%rd212], 4;
	// end inline asm
	add.s64 	%rd213, %rd52, 24000;
	// begin inline asm
	{ .reg .u64 addr; cvta.to.shared.u64 addr, %rd213; cvt.u32.u64 %r253, addr; }

	// end inline asm
	add.s64 	%rd214, %rd87, 65536;
	// begin inline asm
	cp.async.ca.shared.global [%r253], [%rd214], 4;
	// end inline asm
	@%p6 bra 	$L__BB0_12;
	add.s64 	%rd215, %rd52, 24448;
	// begin inline asm
	{ .reg .u64 addr; cvta.to.shared.u64 addr, %rd215; cvt.u32.u64 %r255, addr; }

	// end inline asm
	add.s64 	%rd216, %rd21, 97408;
	// begin inline asm
	cp.async.ca.shared.global [%r255], [%rd216], 4;
	// end inline asm
$L__BB0_12:
	// begin inline asm
	cp.async.commit_group;
	// end inline asm
	mov.f32 	%f1802, 0f00000000;
	mov.b32 	%r381, 0;
	mov.f32 	%f1803, %f1802;
	mov.f32 	%f1804, %f1802;
	mov.f32 	%f1805, %f1802;
	mov.f32 	%f1806, %f1802;
	mov.f32 	%f1807, %f1802;
	mov.f32 	%f1808, %f1802;
	mov.f32 	%f1809, %f1802;
$L__BB0_13:
	ld.param.u64 	%rd311, [main_kernel0_param_0];
	setp.gt.u32 	%p7, %r1, 79;
	bar.sync 	0;
	add.s32 	%r272, %r381, -1;
	and.b32  	%r7, %r272, 3;
	mul.lo.s32 	%r8, %r7, 864;
	mul.wide.u32 	%rd231, %r8, 4;
	add.s64 	%rd217, %rd28, %rd231;
	// begin inline asm
	{ .reg .u64 addr; cvta.to.shared.u64 addr, %rd217; cvt.u32.u64 %r258, addr; }

	// end inline asm
	shl.b32 	%r9, %r381, 5;
	mul.wide.s32 	%rd232, %r9, 4;
	add.s64 	%rd233, %rd29, %rd232;
	add.s64 	%rd218, %rd233, 384;
	// begin inline asm
	cp.async.ca.shared.global [%r258], [%rd218], 4;
	// end inline asm
	add.s64 	%rd219, %rd217, 448;
	// begin inline asm
	{ .reg .u64 addr; cvta.to.shared.u64 addr, %rd219; cvt.u32.u64 %r260, addr; }

	// end inline asm
	add.s32 	%r283, %r36, %r9;
	mul.wide.u32 	%rd234, %r283, 4;
	add.s64 	%rd235, %rd311, %rd234;
	add.s64 	%rd220, %rd235, 384;
	// begin inline asm
	cp.async.ca.shared.global [%r260], [%rd220], 4;
	// end inline asm
	add.s64 	%rd221, %rd217, 896;
	// begin inline asm
	{ .reg .u64 addr; cvta.to.shared.u64 addr, %rd221; cvt.u32.u64 %r262, addr; }

	// end inline asm
	add.s64 	%rd222, %rd233, 14720;
	// begin inline asm
	cp.async.ca.shared.global [%r262], [%rd222], 4;
	// end inline asm
	add.s64 	%rd223, %rd217, 1344;
	// begin inline asm
	{ .reg .u64 addr; cvta.to.shared.u64 addr, %rd223; cvt.u32.u64 %r264, addr; }

	// end inline asm
	add.s32 	%r288, %r40, %r9;
	mul.wide.u32 	%rd236, %r288, 4;
	add.s64 	%rd237, %rd311, %rd236;
	add.s64 	%rd224, %rd237, 384;
	// begin inline asm
	cp.async.ca.shared.global [%r264], [%rd224], 4;
	// end inline asm
	add.s64 	%rd225, %rd217, 1792;
	// begin inline asm
	{ .reg .u64 addr; cvta.to.shared.u64 addr, %rd225; cvt.u32.u64 %r266, addr; }

	// end inline asm
	add.s64 	%rd226, %rd233, 29056;
	// begin inline asm
	cp.async.ca.shared.global [%r266], [%rd226], 4;
	// end inline asm
	add.s64 	%rd227, %rd217, 2240;
	// begin inline asm
	{ .reg .u64 addr; cvta.to.shared.u64 addr, %rd227; cvt.u32.u64 %r268, addr; }

	// end inline asm
	add.s32 	%r289, %r4, 8960;
	and.b32  	%r290, %r289, 11776;
	add.s32 	%r291, %r290, %r3;
	or.b32  	%r292, %r291, %r5;
	add.s32 	%r293, %r292, %r9;
	mul.wide.u32 	%rd238, %r293, 4;
	add.s64 	%rd239, %rd311, %rd238;
	add.s64 	%rd228, %rd239, 384;
	// begin inline asm
	cp.async.ca.shared.global [%r268], [%rd228], 4;
	// end inline asm
	add.s64 	%rd229, %rd217, 2688;
	// begin inline asm
	{ .reg .u64 addr; cvta.to.shared.u64 addr, %rd229; cvt.u32.u64 %r270, addr; }

	// end inline asm
	add.s64 	%rd230, %rd233, 43392;
	// begin inline asm
	cp.async.ca.shared.global [%r270], [%rd230], 4;
	// end inline asm
	@%p7 bra 	$L__BB0_15;
	ld.param.u64 	%rd312, [main_kernel0_param_0];
	add.s64 	%rd240, %rd217, 3136;
	// begin inline asm
	{ .reg .u64 addr; cvta.to.shared.u64 addr, %rd240; cvt.u32.u64 %r294, addr; }

	// end inline asm
	mov.u32 	%r296, %ctaid.x;
	shr.u32 	%r297, %r296, 2;
	mul.lo.s32 	%r298, %r297, 28672;
	and.b32  	%r299, %r1, 31;
	xor.b32  	%r300, %r299, 16;
	or.b32  	%r301, %r298, %r300;
	shl.b32 	%r302, %r1, 4;
	add.s32 	%r303, %r302, 12544;
	and.b32  	%r304, %r303, 15872;
	add.s32 	%r305, %r301, %r304;
	mul.wide.u32 	%rd242, %r305, 4;
	add.s64 	%rd243, %rd312, %rd242;
	mul.wide.u32 	%rd244, %r9, 4;
	add.s64 	%rd245, %rd243, %rd244;
	add.s64 	%rd241, %rd245, 384;
	// begin inline asm
	cp.async.ca.shared.global [%r294], [%rd241], 4;
	// end inline asm
$L__BB0_15:
	setp.gt.u32 	%p8, %r1, 31;
	add.s32 	%r342, %r8, %r1;
	mad.lo.s32 	%r343, %r7, 1184, %r342;
	mul.wide.u32 	%rd282, %r343, 4;
	mov.u32 	%r344, _ZZ12main_kernel0E13weight_shared;
	cvt.u64.u32 	%rd283, %r344;
	cvta.shared.u64 	%rd284, %rd283;
	add.s64 	%rd246, %rd284, %rd282;
	// begin inline asm
	{ .reg .u64 addr; cvta.to.shared.u64 addr, %rd246; cvt.u32.u64 %r306, addr; }

	// end inline asm
	shl.b32 	%r10, %r381, 13;
	mul.wide.s32 	%rd285, %r10, 4;
	add.s64 	%rd286, %rd53, %rd285;
	add.s64 	%rd247, %rd286, 98304;
	// begin inline asm
	cp.async.ca.shared.global [%r306], [%rd247], 4;
	// end inline asm
	add.s64 	%rd248, %rd246, 448;
	// begin inline asm
	{ .reg .u64 addr; cvta.to.shared.u64 addr, %rd248; cvt.u32.u64 %r308, addr; }

	// end inline asm
	add.s64 	%rd287, %rd55, %rd285;
	add.s64 	%rd249, %rd287, 98304;
	// begin inline asm
	cp.async.ca.shared.global [%r308], [%rd249], 4;
	// end inline asm
	add.s64 	%rd250, %rd246, 896;
	// begin inline asm
	{ .reg .u64 addr; cvta.to.shared.u64 addr, %rd250; cvt.u32.u64 %r310, addr; }

	// end inline asm
	add.s64 	%rd288, %rd57, %rd285;
	add.s64 	%rd251, %rd288, 98304;
	// begin inline asm
	cp.async.ca.shared.global [%r310], [%rd251], 4;
	// end inline asm
	add.s64 	%rd252, %rd246, 1344;
	// begin inline asm
	{ .reg .u64 addr; cvta.to.shared.u64 addr, %rd252; cvt.u32.u64 %r312, addr; }

	// end inline asm
	add.s64 	%rd289, %rd59, %rd285;
	add.s64 	%rd253, %rd289, 98304;
	// begin inline asm
	cp.async.ca.shared.global [%r312], [%rd253], 4;
	// end inline asm
	add.s64 	%rd254, %rd246, 1792;
	// begin inline asm
	{ .reg .u64 addr; cvta.to.shared.u64 addr, %rd254; cvt.u32.u64 %r314, addr; }

	// end inline asm
	add.s64 	%rd255, %rd286, 105472;
	// begin inline asm
	cp.async.ca.shared.global [%r314], [%rd255], 4;
	// end inline asm
	add.s64 	%rd256, %rd246, 2240;
	// begin inline asm
	{ .reg .u64 addr; cvta.to.shared.u64 addr, %rd256; cvt.u32.u64 %r316, addr; }

	// end inline asm
	add.s64 	%rd290, %rd63, %rd285;
	add.s64 	%rd257, %rd290, 98304;
	// begin inline asm
	cp.async.ca.shared.global [%r316], [%rd257], 4;
	// end inline asm
	add.s64 	%rd258, %rd246, 2688;
	// begin inline asm
	{ .reg .u64 addr; cvta.to.shared.u64 addr, %rd258; cvt.u32.u64 %r318, addr; }

	// end inline asm
	add.s64 	%rd291, %rd65, %rd285;
	add.s64 	%rd259, %rd291, 98304;
	// begin inline asm
	cp.async.ca.shared.global [%r318], [%rd259], 4;
	// end inline asm
	add.s64 	%rd260, %rd246, 3136;
	// begin inline asm
	{ .reg .u64 addr; cvta.to.shared.u64 addr, %rd260; cvt.u32.u64 %r320, addr; }

	// end inline asm
	add.s64 	%rd292, %rd67, %rd285;
	add.s64 	%rd261, %rd292, 98304;
	// begin inline asm
	cp.async.ca.shared.global [%r320], [%rd261], 4;
	// end inline asm
	add.s64 	%rd262, %rd246, 3584;
	// begin inline asm
	{ .reg .u64 addr; cvta.to.shared.u64 addr, %rd262; cvt.u32.u64 %r322, addr; }

	// end inline asm
	add.s64 	%rd263, %rd286, 112640;
	// begin inline asm
	cp.async.ca.shared.global [%r322], [%rd263], 4;
	// end inline asm
	add.s64 	%rd264, %rd246, 4032;
	// begin inline asm
	{ .reg .u64 addr; cvta.to.shared.u64 addr, %rd264; cvt.u32.u64 %r324, addr; }

	// end inline asm
	add.s64 	%rd293, %rd71, %rd285;
	add.s64 	%rd265, %rd293, 98304;
	// begin inline asm
	cp.async.ca.shared.global [%r324], [%rd265], 4;
	// end inline asm
	add.s64 	%rd266, %rd246, 4480;
	// begin inline asm
	{ .reg .u64 addr; cvta.to.shared.u64 addr, %rd266; cvt.u32.u64 %r326, addr; }

	// end inline asm
	add.s64 	%rd294, %rd73, %rd285;
	add.s64 	%rd267, %rd294, 98304;
	// begin inline asm
	cp.async.ca.shared.global [%r326], [%rd267], 4;
	// end inline asm
	add.s64 	%rd268, %rd246, 4928;
	// begin inline asm
	{ .reg .u64 addr; cvta.to.shared.u64 addr, %rd268; cvt.u32.u64 %r328, addr; }

	// end inline asm
	add.s64 	%rd295, %rd75, %rd285;
	add.s64 	%rd269, %rd295, 98304;
	// begin inline asm
	cp.async.ca.shared.global [%r328], [%rd269], 4;
	// end inline asm
	add.s64 	%rd270, %rd246, 5376;
	// begin inline asm
	{ .reg .u64 addr; cvta.to.shared.u64 addr, %rd270; cvt.u32.u64 %r330, addr; }

	// end inline asm
	add.s64 	%rd271, %rd286, 119808;
	// begin inline asm
	cp.async.ca.shared.global [%r330], [%rd271], 4;
	// end inline asm
	add.s64 	%rd272, %rd246, 5824;
	// begin inline asm
	{ .reg .u64 addr; cvta.to.shared.u64 addr, %rd272; cvt.u32.u64 %r332, addr; }

	// end inline asm
	add.s64 	%rd296, %rd79, %rd285;
	add.s64 	%rd273, %rd296, 98304;
	// begin inline asm
	cp.async.ca.shared.global [%r332], [%rd273], 4;
	// end inline asm
	add.s64 	%rd274, %rd246, 6272;
	// begin inline asm
	{ .reg .u64 addr; cvta.to.shared.u64 addr, %rd274; cvt.u32.u64 %r334, addr; }

	// end inline asm
	add.s64 	%rd297, %rd81, %rd285;
	add.s64 	%rd275, %rd297, 98304;
	// begin inline asm
	cp.async.ca.shared.global [%r334], [%rd275], 4;
	// end inline asm
	add.s64 	%rd276, %rd246, 6720;
	// begin inline asm
	{ .reg .u64 addr; cvta.to.shared.u64 addr, %rd276; cvt.u32.u64 %r336, addr; }

	// end inline asm
	add.s64 	%rd298, %rd83, %rd285;
	add.s64 	%rd277, %rd298, 98304;
	// begin inline asm
	cp.async.ca.shared.global [%r336], [%rd277], 4;
	// end inline asm
	add.s64 	%rd278, %rd246, 7168;
	// begin inline asm
	{ .reg .u64 addr; cvta.to.shared.u64 addr, %rd278; cvt.u32.u64 %r338, addr; }

	// end inline asm
	add.s64 	%rd279, %rd286, 126976;
	// begin inline asm
	cp.async.ca.shared.global [%r338], [%rd279], 4;
	// end inline asm
	add.s64 	%rd280, %rd246, 7616;
	// begin inline asm
	{ .reg .u64 addr; cvta.to.shared.u64 addr, %rd280; cvt.u32.u64 %r340, addr; }

	// end inline asm
	add.s64 	%rd299, %rd87, %rd285;
	add.s64 	%rd281, %rd299, 98304;
	// begin inline asm
	cp.async.ca.shared.global [%r340], [%rd281], 4;
	// end inline asm
	@%p8 bra 	$L__BB0_17;
	ld.param.u64 	%rd314, [main_kernel0_param_1];
	add.s64 	%rd300, %rd246, 8064;
	// begin inline asm
	{ .reg .u64 addr; cvta.to.shared.u64 addr, %rd300; cvt.u32.u64 %r345, addr; }

	// end inline asm
	mov.u32 	%r347, %ctaid.x;
	shl.b32 	%r348, %r347, 6;
	and.b32  	%r349, %r348, 192;
	add.s32 	%r350, %r1, %r349;
	mul.wide.u32 	%rd302, %r350, 4;
	add.s64 	%rd303, %rd314, %rd302;
	mul.wide.u32 	%rd304, %r10, 4;
	add.s64 	%rd305, %rd303, %rd304;
	add.s64 	%rd301, %rd305, 130176;
	// begin inline asm
	cp.async.ca.shared.global [%r345], [%rd301], 4;
	// end inline asm
$L__BB0_17:
	// begin inline asm
	cp.async.commit_group;
	// end inline asm
	// begin inline asm
	cp.async.wait_group 3;
	// end inline asm
	bar.sync 	0;
	and.b32  	%r351, %r381, 3;
	shl.b32 	%r352, %r1, 2;
	and.b32  	%r11, %r352, 448;
	mad.lo.s32 	%r353, %r351, 864, %r11;
	shl.b32 	%r354, %r353, 2;
	mov.u32 	%r355, _ZZ12main_kernel0E15PadInput_shared;
	add.s32 	%r356, %r355, %r354;
	ld.shared.f32 	%f18, [%r356];
	shl.b32 	%r357, %r1, 3;
	shl.b32 	%r358, %r381, 13;
	or.b32  	%r359, %r358, %r357;
	and.b32  	%r360, %r359, 24696;
	mov.u32 	%r361, _ZZ12main_kernel0E13weight_shared;
	add.s32 	%r362, %r361, %r360;
	ld.shared.f32 	%f19, [%r362];
	fma.rn.f32 	%f20, %f18, %f19, %f1802;
	ld.shared.f32 	%f21, [%r362+128];
	fma.rn.f32 	%f22, %f18, %f21, %f1804;
	ld.shared.f32 	%f23, [%r356+1792];
	fma.rn.f32 	%f24, %f23, %f19, %f1806;
	fma.rn.f32 	%f25, %f23, %f21, %f1808;
	ld.shared.f32 	%f26, [%r356+4];
	ld.shared.f32 	%f27, [%r362+256];
	fma.rn.f32 	%f28, %f26, %f27, %f20;
	ld.shared.f32 	%f29, [%r362+384];
	fma.rn.f32 	%f30, %f26, %f29, %f22;
	ld.shared.f32 	%f31, [%r356+1796];
	fma.rn.f32 	%f32, %f31, %f27, %f24;
	fma.rn.f32 	%f33, %f31, %f29, %f25;
	ld.shared.f32 	%f34, [%r356+8];
	ld.shared.f32 	%f35, [%r362+512];
	fma.rn.f32 	%f36, %f34, %f35, %f28;
	ld.shared.f32 	%f37, [%r362+640];
	fma.rn.f32 	%f38, %f34, %f37, %f30;
	ld.shared.f32 	%f39, [%r356+1800];
	fma.rn.f32 	%f40, %f39, %f35, %f32;
	fma.rn.f32 	%f41, %f39, %f37, %f33;
	ld.shared.f32 	%f42, [%r356+12];
	ld.shared.f32 	%f43, [%r362+768];
	fma.rn.f32 	%f44, %f42, %f43, %f36;
	ld.shared.f32 	%f45, [%r362+896];
	fma.rn.f32 	%f46, %f42, %f45, %f38;
	ld.shared.f32 	%f47, [%r356+1804];
	fma.rn.f32 	%f48, %f47, %f43, %f40;
	fma.rn.f32 	%f49, %f47, %f45, %f41;
	ld.shared.f32 	%f50, [%r356+16];
	ld.shared.f32 	%f51, [%r362+1024];
	fma.rn.f32 	%f52, %f50, %f51, %f44;
	ld.shared.f32 	%f53, [%r362+1152];
	fma.rn.f32 	%f54, %f50, %f53, %f46;
	ld.shared.f32 	%f55, [%r356+1808];
	fma.rn.f32 	%f56, %f55, %f51, %f48;
	fma.rn.f32 	%f57, %f55, %f53, %f49;
	ld.shared.f32 	%f58, [%r356+20];
	ld.shared.f32 	%f59, [%r362+1280];
	fma.rn.f32 	%f60, %f58, %f59, %f52;
	ld.shared.f32 	%f61, [%r362+1408];
	fma.rn.f32 	%f62, %f58, %f61, %f54;
	ld.shared.f32 	%f63, [%r356+1812];
	fma.rn.f32 	%f64, %f63, %f59, %f56;
	fma.rn.f32 	%f65, %f63, %f61, %f57;
	ld.shared.f32 	%f66, [%r356+24];
	ld.shared.f32 	%f67, [%r362+1536];
	fma.rn.f32 	%f68, %f66, %f67, %f60;
	ld.shared.f32 	%f69, [%r362+1664];
	fma.rn.f32 	%f70, %f66, %f69, %f62;
	ld.shared.f32 	%f71, [%r356+1816];
	fma.rn.f32 	%f72, %f71, %f67, %f64;
	fma.rn.f32 	%f73, %f71, %f69, %f65;
	ld.shared.f32 	%f74, [%r356+28];
	ld.shared.f32 	%f75, [%r362+1792];
	fma.rn.f32 	%f76, %f74, %f75, %f68;
	ld.shared.f32 	%f77, [%r362+1920];
	fma.rn.f32 	%f78, %f74, %f77, %f70;
	ld.shared.f32 	%f79, [%r356+1820];
	fma.rn.f32 	%f80, %f79, %f75, %f72;
	fma.rn.f32 	%f81, %f79, %f77, %f73;
	ld.shared.f32 	%f82, [%r356+32];
	ld.shared.f32 	%f83, [%r362+2048];
	fma.rn.f32 	%f84, %f82, %f83, %f76;
	ld.shared.f32 	%f85, [%r362+2176];
	fma.rn.f32 	%f86, %f82, %f85, %f78;
	ld.shared.f32 	%f87, [%r356+1824];
	fma.rn.f32 	%f88, %f87, %f83, %f80;
	fma.rn.f32 	%f89, %f87, %f85, %f81;
	ld.shared.f32 	%f90, [%r356+36];
	ld.shared.f32 	%f91, [%r362+2304];
	fma.rn.f32 	%f92, %f90, %f91, %f84;
	ld.shared.f32 	%f93, [%r362+2432];
	fma.rn.f32 	%f94, %f90, %f93, %f86;
	ld.shared.f32 	%f95, [%r356+1828];
	fma.rn.f32 	%f96, %f95, %f91, %f88;
	fma.rn.f32 	%f97, %f95, %f93, %f89;
	ld.shared.f32 	%f98, [%r356+40];
	ld.shared.f32 	%f99, [%r362+2560];
	fma.rn.f32 	%f100, %f98, %f99, %f92;
	ld.shared.f32 	%f101, [%r362+2688];
	fma.rn.f32 	%f102, %f98, %f101, %f94;
	ld.shared.f32 	%f103, [%r356+1832];
	fma.rn.f32 	%f104, %f103, %f99, %f96;
	fma.rn.f32 	%f105, %f103, %f101, %f97;
	ld.shared.f32 	%f106, [%r356+44];
	ld.shared.f32 	%f107, [%r362+2816];
	fma.rn.f32 	%f108, %f106, %f107, %f100;
	ld.shared.f32 	%f109, [%r362+2944];
	fma.rn.f32 	%f110, %f106, %f109, %f102;
	ld.shared.f32 	%f111, [%r356+1836];
	fma.rn.f32 	%f112, %f111, %f107, %f104;
	fma.rn.f32 	%f113, %f111, %f109, %f105;
	ld.shared.f32 	%f114, [%r356+48];
	ld.shared.f32 	%f115, [%r362+3072];
	fma.rn.f32 	%f116, %f114, %f115, %f108;
	ld.shared.f32 	%f117, [%r362+3200];
	fma.rn.f32 	%f118, %f114, %f117, %f110;
	ld.shared.f32 	%f119, [%r356+1840];
	fma.rn.f32 	%f120, %f119, %f115, %f112;
	fma.rn.f32 	%f121, %f119, %f117, %f113;
	ld.shared.f32 	%f122, [%r356+52];
	ld.shared.f32 	%f123, [%r362+3328];
	fma.rn.f32 	%f124, %f122, %f123, %f116;
	ld.shared.f32 	%f125, [%r362+3456];
	fma.rn.f32 	%f126, %f122, %f125, %f118;
	ld.shared.f32 	%f127, [%r356+1844];
	fma.rn.f32 	%f128, %f127, %f123, %f120;
	fma.rn.f32 	%f129, %f127, %f125, %f121;
	ld.shared.f32 	%f130, [%r356+56];
	ld.shared.f32 	%f131, [%r362+3584];
	fma.rn.f32 	%f132, %f130, %f131, %f124;
	ld.shared.f32 	%f133, [%r362+3712];
	fma.rn.f32 	%f134, %f130, %f133, %f126;
	ld.shared.f32 	%f135, [%r356+1848];
	fma.rn.f32 	%f136, %f135, %f131, %f128;
	fma.rn.f32 	%f137, %f135, %f133, %f129;
	ld.shared.f32 	%f138, [%r356+60];
	ld.shared.f32 	%f139, [%r362+3840];
	fma.rn.f32 	%f140, %f138, %f139, %f132;
	ld.shared.f32 	%f141, [%r362+3968];
	fma.rn.f32 	%f142, %f138, %f141, %f134;
	ld.shared.f32 	%f143, [%r356+1852];
	fma.rn.f32 	%f144, %f143, %f139, %f136;
	fma.rn.f32 	%f145, %f143, %f141, %f137;
	ld.shared.f32 	%f146, [%r362+4];
	fma.rn.f32 	%f147, %f18, %f146, %f1803;
	ld.shared.f32 	%f148, [%r362+132];
	fma.rn.f32 	%f149, %f18, %f148, %f1805;
	fma.rn.f32 	%f150, %f23, %f146, %f1807;
	fma.rn.f32 	%f151, %f23, %f148, %f1809;
	ld.shared.f32 	%f152, [%r362+260];
	fma.rn.f32 	%f153, %f26, %f152, %f147;
	ld.shared.f32 	%f154, [%r362+388];
	fma.rn.f32 	%f155, %f26, %f154, %f149;
	fma.rn.f32 	%f156, %f31, %f152, %f150;
	fma.rn.f32 	%f157, %f31, %f154, %f151;
	ld.shared.f32 	%f158, [%r362+516];
	fma.rn.f32 	%f159, %f34, %f158, %f153;
	ld.shared.f32 	%f160, [%r362+644];
	fma.rn.f32 	%f161, %f34, %f160, %f155;
	fma.rn.f32 	%f162, %f39, %f158, %f156;
	fma.rn.f32 	%f163, %f39, %f160, %f157;
	ld.shared.f32 	%f164, [%r362+772];
	fma.rn.f32 	%f165, %f42, %f164, %f159;
	ld.shared.f32 	%f166, [%r362+900];
	fma.rn.f32 	%f167, %f42, %f166, %f161;
	fma.rn.f32 	%f168, %f47, %f164, %f162;
	fma.rn.f32 	%f169, %f47, %f166, %f163;
	ld.shared.f32 	%f170, [%r362+1028];
	fma.rn.f32 	%f171, %f50, %f170, %f165;
	ld.shared.f32 	%f172, [%r362+1156];
	fma.rn.f32 	%f173, %f50, %f172, %f167;
	fma.rn.f32 	%f174, %f55, %f170, %f168;
	fma.rn.f32 	%f175, %f55, %f172, %f169;
	ld.shared.f32 	%f176, [%r362+1284];
	fma.rn.f32 	%f177, %f58, %f176, %f171;
	ld.shared.f32 	%f178, [%r362+1412];
	fma.rn.f32 	%f179, %f58, %f178, %f173;
	fma.rn.f32 	%f180, %f63, %f176, %f174;
	fma.rn.f32 	%f181, %f63, %f178, %f175;
	ld.shared.f32 	%f182, [%r362+1540];
	fma.rn.f32 	%f183, %f66, %f182, %f177;
	ld.shared.f32 	%f184, [%r362+1668];
	fma.rn.f32 	%f185, %f66, %f184, %f179;
	fma.rn.f32 	%f186, %f71, %f182, %f180;
	fma.rn.f32 	%f187, %f71, %f184, %f181;
	ld.shared.f32 	%f188, [%r362+1796];
	fma.rn.f32 	%f189, %f74, %f188, %f183;
	ld.shared.f32 	%f190, [%r362+1924];
	fma.rn.f32 	%f191, %f74, %f190, %f185;
	fma.rn.f32 	%f192, %f79, %f188, %f186;
	fma.rn.f32 	%f193, %f79, %f190, %f187;
	ld.shared.f32 	%f194, [%r362+2052];
	fma.rn.f32 	%f195, %f82, %f194, %f189;
	ld.shared.f32 	%f196, [%r362+2180];
	fma.rn.f32 	%f197, %f82, %f196, %f191;
	fma.rn.f32 	%f198, %f87, %f194, %f192;
	fma.rn.f32 	%f199, %f87, %f196, %f193;
	ld.shared.f32 	%f200, [%r362+2308];
	fma.rn.f32 	%f201, %f90, %f200, %f195;
	ld.shared.f32 	%f202, [%r362+2436];
	fma.rn.f32 	%f203, %f90, %f202, %f197;
	fma.rn.f32 	%f204, %f95, %f200, %f198;
	fma.rn.f32 	%f205, %f95, %f202, %f199;
	ld.shared.f32 	%f206, [%r362+2564];
	fma.rn.f32 	%f207, %f98, %f206, %f201;
	ld.shared.f32 	%f208, [%r362+2692];
	fma.rn.f32 	%f209, %f98, %f208, %f203;
	fma.rn.f32 	%f210, %f103, %f206, %f204;
	fma.rn.f32 	%f211, %f103, %f208, %f205;
	ld.shared.f32 	%f212, [%r362+2820];
	fma.rn.f32 	%f213, %f106, %f212, %f207;
	ld.shared.f32 	%f214, [%r362+2948];
	fma.rn.f32 	%f215, %f106, %f214, %f209;
	fma.rn.f32 	%f216, %f111, %f212, %f210;
	fma.rn.f32 	%f217, %f111, %f214, %f211;
	ld.shared.f32 	%f218, [%r362+3076];
	fma.rn.f32 	%f219, %f114, %f218, %f213;
	ld.shared.f32 	%f220, [%r362+3204];
	fma.rn.f32 	%f221, %f114, %f220, %f215;
	fma.rn.f32 	%f222, %f119, %f218, %f216;
	fma.rn.f32 	%f223, %f119, %f220, %f217;
	ld.shared.f32 	%f224, [%r362+3332];
	fma.rn.f32 	%f225, %f122, %f224, %f219;
	ld.shared.f32 	%f226, [%r362+3460];
	fma.rn.f32 	%f227, %f122, %f226, %f221;
	fma.rn.f32 	%f228, %f127, %f224, %f222;
	fma.rn.f32 	%f229, %f127, %f226, %f223;
	ld.shared.f32 	%f230, [%r362+3588];
	fma.rn.f32 	%f231, %f130, %f230, %f225;
	ld.shared.f32 	%f232, [%r362+3716];
	fma.rn.f32 	%f233, %f130, %f232, %f227;
	fma.rn.f32 	%f234, %f135, %f230, %f228;
	fma.rn.f32 	%f235, %f135, %f232, %f229;
	ld.shared.f32 	%f236, [%r362+3844];
	fma.rn.f32 	%f237, %f138, %f236, %f231;
	ld.shared.f32 	%f238, [%r362+3972];
	fma.rn.f32 	%f239, %f138, %f238, %f233;
	fma.rn.f32 	%f240, %f143, %f236, %f234;
	fma.rn.f32 	%f241, %f143, %f238, %f235;
	ld.shared.f32 	%f242, [%r356+64];
	ld.shared.f32 	%f243, [%r362+4096];
	fma.rn.f32 	%f244, %f242, %f243, %f140;
	ld.shared.f32 	%f245, [%r362+4224];
	fma.rn.f32 	%f246, %f242, %f245, %f142;
	ld.shared.f32 	%f247, [%r356+1856];
	fma.rn.f32 	%f248, %f247, %f243, %f144;
	fma.rn.f32 	%f249, %f247, %f245, %f145;
	ld.shared.f32 	%f250, [%r356+68];
	ld.shared.f32 	%f251, [%r362+4352];
	fma.rn.f32 	%f252, %f250, %f251, %f244;
	ld.shared.f32 	%f253, [%r362+4480];
	fma.rn.f32 	%f254, %f250, %f253, %f246;
	ld.shared.f32 	%f255, [%r356+1860];
	fma.rn.f32 	%f256, %f255, %f251, %f248;
	fma.rn.f32 	%f257, %f255, %f253, %f249;
	ld.shared.f32 	%f258, [%r356+72];
	ld.shared.f32 	%f259, [%r362+4608];
	fma.rn.f32 	%f260, %f258, %f259, %f252;
	ld.shared.f32 	%f261, [%r362+4736];
	fma.rn.f32 	%f262, %f258, %f261, %f254;
	ld.shared.f32 	%f263, [%r356+1864];
	fma.rn.f32 	%f264, %f263, %f259, %f256;
	fma.rn.f32 	%f265, %f263, %f261, %f257;
	ld.shared.f32 	%f266, [%r356+76];
	ld.shared.f32 	%f267, [%r362+4864];
	fma.rn.f32 	%f268, %f266, %f267, %f260;
	ld.shared.f32 	%f269, [%r362+4992];
	fma.rn.f32 	%f270, %f266, %f269, %f262;
	ld.shared.f32 	%f271, [%r356+1868];
	fma.rn.f32 	%f272, %f271, %f267, %f264;
	fma.rn.f32 	%f273, %f271, %f269, %f265;
	ld.shared.f32 	%f274, [%r356+80];
	ld.shared.f32 	%f275, [%r362+5120];
	fma.rn.f32 	%f276, %f274, %f275, %f268;
	ld.shared.f32 	%f277, [%r362+5248];
	fma.rn.f32 	%f278, %f274, %f277, %f270;
	ld.shared.f32 	%f279, [%r356+1872];
	fma.rn.f32 	%f280, %f279, %f275, %f272;
	fma.rn.f32 	%f281, %f279, %f277, %f273;
	ld.shared.f32 	%f282, [%r356+84];
	ld.shared.f32 	%f283, [%r362+5376];
	fma.rn.f32 	%f284, %f282, %f283, %f276;
	ld.shared.f32 	%f285, [%r362+5504];
	fma.rn.f32 	%f286, %f282, %f285, %f278;
	ld.shared.f32 	%f287, [%r356+1876];
	fma.rn.f32 	%f288, %f287, %f283, %f280;
	fma.rn.f32 	%f289, %f287, %f285, %f281;
	ld.shared.f32 	%f290, [%r356+88];
	ld.shared.f32 	%f291, [%r362+5632];
	fma.rn.f32 	%f292, %f290, %f291, %f284;
	ld.shared.f32 	%f293, [%r362+5760];
	fma.rn.f32 	%f294, %f290, %f293, %f286;
	ld.shared.f32 	%f295, [%r356+1880];
	fma.rn.f32 	%f296, %f295, %f291, %f288;
	fma.rn.f32 	%f297, %f295, %f293, %f289;
	ld.shared.f32 	%f298, [%r356+92];
	ld.shared.f32 	%f299, [%r362+5888];
	fma.rn.f32 	%f300, %f298, %f299, %f292;
	ld.shared.f32 	%f301, [%r362+6016];
	fma.rn.f32 	%f302, %f298, %f301, %f294;
	ld.shared.f32 	%f303, [%r356+1884];
	fma.rn.f32 	%f304, %f303, %f299, %f296;
	fma.rn.f32 	%f305, %f303, %f301, %f297;
	ld.shared.f32 	%f306, [%r356+96];
	ld.shared.f32 	%f307, [%r362+6144];
	fma.rn.f32 	%f308, %f306, %f307, %f300;
	ld.shared.f32 	%f309, [%r362+6272];
	fma.rn.f32 	%f310, %f306, %f309, %f302;
	ld.shared.f32 	%f311, [%r356+1888];
	fma.rn.f32 	%f312, %f311, %f307, %f304;
	fma.rn.f32 	%f313, %f311, %f309, %f305;
	ld.shared.f32 	%f314, [%r356+100];
	ld.shared.f32 	%f315, [%r362+6400];
	fma.rn.f32 	%f316, %f314, %f315, %f308;
	ld.shared.f32 	%f317, [%r362+6528];
	fma.rn.f32 	%f318, %f314, %f317, %f310;
	ld.shared.f32 	%f319, [%r356+1892];
	fma.rn.f32 	%f320, %f319, %f315, %f312;
	fma.rn.f32 	%f321, %f319, %f317, %f313;
	ld.shared.f32 	%f322, [%r356+104];
	ld.shared.f32 	%f323, [%r362+6656];
	fma.rn.f32 	%f324, %f322, %f323, %f316;
	ld.shared.f32 	%f325, [%r362+6784];
	fma.rn.f32 	%f326, %f322, %f325, %f318;
	ld.shared.f32 	%f327, [%r356+1896];
	fma.rn.f32 	%f328, %f327, %f323, %f320;
	fma.rn.f32 	%f329, %f327, %f325, %f321;
	ld.shared.f32 	%f330, [%r356+108];
	ld.shared.f32 	%f331, [%r362+6912];
	fma.rn.f32 	%f332, %f330, %f331, %f324;
	ld.shared.f32 	%f333, [%r362+7040];
	fma.rn.f32 	%f334, %f330, %f333, %f326;
	ld.shared.f32 	%f335, [%r356+1900];
	fma.rn.f32 	%f336, %f335, %f331, %f328;
	fma.rn.f32 	%f337, %f335, %f333, %f329;
	ld.shared.f32 	%f338, [%r356+112];
	ld.shared.f32 	%f339, [%r362+7168];
	fma.rn.f32 	%f340, %f338, %f339, %f332;
	ld.shared.f32 	%f341, [%r362+7296];
	fma.rn.f32 	%f342, %f338, %f341, %f334;
	ld.shared.f32 	%f343, [%r356+1904];
	fma.rn.f32 	%f344, %f343, %f339, %f336;
	fma.rn.f32 	%f345, %f343, %f341, %f337;
	ld.shared.f32 	%f346, [%r356+116];
	ld.shared.f32 	%f347, [%r362+7424];
	fma.rn.f32 	%f348, %f346, %f347, %f340;
	ld.shared.f32 	%f349, [%r362+7552];
	fma.rn.f32 	%f350, %f346, %f349, %f342;
	ld.shared.f32 	%f351, [%r356+1908];
	fma.rn.f32 	%f352, %f351, %f347, %f344;
	fma.rn.f32 	%f353, %f351, %f349, %f345;
	ld.shared.f32 	%f354, [%r356+120];
	ld.shared.f32 	%f355, [%r362+7680];
	fma.rn.f32 	%f356, %f354, %f355, %f348;
	ld.shared.f32 	%f357, [%r362+7808];
	fma.rn.f32 	%f358, %f354, %f357, %f350;
	ld.shared.f32 	%f359, [%r356+1912];
	fma.rn.f32 	%f360, %f359, %f355, %f352;
	fma.rn.f32 	%f361, %f359, %f357, %f353;
	ld.shared.f32 	%f362, [%r356+124];
	ld.shared.f32 	%f363, [%r362+7936];
	fma.rn.f32 	%f1802, %f362, %f363, %f356;
	ld.shared.f32 	%f364, [%r362+8064];
	fma.rn.f32 	%f1804, %f362, %f364, %f358;
	ld.shared.f32 	%f365, [%r356+1916];
	fma.rn.f32 	%f1806, %f365, %f363, %f360;
	fma.rn.f32 	%f1808, %f365, %f364, %f361;
	ld.shared.f32 	%f366, [%r362+4100];
	fma.rn.f32 	%f367, %f242, %f366, %f237;
	ld.shared.f32 	%f368, [%r362+4228];
	fma.rn.f32 	%f369, %f242, %f368, %f239;
	fma.rn.f32 	%f370, %f247, %f366, %f240;
	fma.rn.f32 	%f371, %f247, %f368, %f241;
	ld.shared.f32 	%f372, [%r362+4356];
	fma.rn.f32 	%f373, %f250, %f372, %f367;
	ld.shared.f32 	%f374, [%r362+4484];
	fma.rn.f32 	%f375, %f250, %f374, %f369;
	fma.rn.f32 	%f376, %f255, %f372, %f370;
	fma.rn.f32 	%f377, %f255, %f374, %f371;
	ld.shared.f32 	%f378, [%r362+4612];
	fma.rn.f32 	%f379, %f258, %f378, %f373;
	ld.shared.f32 	%f380, [%r362+4740];
	fma.rn.f32 	%f381, %f258, %f380, %f375;
	fma.rn.f32 	%f382, %f263, %f378, %f376;
	fma.rn.f32 	%f383, %f263, %f380, %f377;
	ld.shared.f32 	%f384, [%r362+4868];
	fma.rn.f32 	%f385, %f266, %f384, %f379;
	ld.shared.f32 	%f386, [%r362+4996];
	fma.rn.f32 	%f387, %f266, %f386, %f381;
	fma.rn.f32 	%f388, %f271, %f384, %f382;
	fma.rn.f32 	%f389, %f271, %f386, %f383;
	ld.shared.f32 	%f390, [%r362+5124];
	fma.rn.f32 	%f391, %f274, %f390, %f385;
	ld.shared.f32 	%f392, [%r362+5252];
	fma.rn.f32 	%f393, %f274, %f392, %f387;
	fma.rn.f32 	%f394, %f279, %f390, %f388;
	fma.rn.f32 	%f395, %f279, %f392, %f389;
	ld.shared.f32 	%f396, [%r362+5380];
	fma.rn.f32 	%f397, %f282, %f396, %f391;
	ld.shared.f32 	%f398, [%r362+5508];
	fma.rn.f32 	%f399, %f282, %f398, %f393;
	fma.rn.f32 	%f400, %f287, %f396, %f394;
	fma.rn.f32 	%f401, %f287, %f398, %f395;
	ld.shared.f32 	%f402, [%r362+5636];
	fma.rn.f32 	%f403, %f290, %f402, %f397;
	ld.shared.f32 	%f404, [%r362+5764];
	fma.rn.f32 	%f405, %f290, %f404, %f399;
	fma.rn.f32 	%f406, %f295, %f402, %f400;
	fma.rn.f32 	%f407, %f295, %f404, %f401;
	ld.shared.f32 	%f408, [%r362+5892];
	fma.rn.f32 	%f409, %f298, %f408, %f403;
	ld.shared.f32 	%f410, [%r362+6020];
	fma.rn.f32 	%f411, %f298, %f410, %f405;
	fma.rn.f32 	%f412, %f303, %f408, %f406;
	fma.rn.f32 	%f413, %f303, %f410, %f407;
	ld.shared.f32 	%f414, [%r362+6148];
	fma.rn.f32 	%f415, %f306, %f414, %f409;
	ld.shared.f32 	%f416, [%r362+6276];
	fma.rn.f32 	%f417, %f306, %f416, %f411;
	fma.rn.f32 	%f418, %f311, %f414, %f412;
	fma.rn.f32 	%f419, %f311, %f416, %f413;
	ld.shared.f32 	%f420, [%r362+6404];
	fma.rn.f32 	%f421, %f314, %f420, %f415;
	ld.shared.f32 	%f422, [%r362+6532];
	fma.rn.f32 	%f423, %f314, %f422, %f417;
	fma.rn.f32 	%f424, %f319, %f420, %f418;
	fma.rn.f32 	%f425, %f319, %f422, %f419;
	ld.shared.f32 	%f426, [%r362+6660];
	fma.rn.f32 	%f427, %f322, %f426, %f421;
	ld.shared.f32 	%f428, [%r362+6788];
	fma.rn.f32 	%f429, %f322, %f428, %f423;
	fma.rn.f32 	%f430, %f327, %f426, %f424;
	fma.rn.f32 	%f431, %f327, %f428, %f425;
	ld.shared.f32 	%f432, [%r362+6916];
	fma.rn.f32 	%f433, %f330, %f432, %f427;
	ld.shared.f32 	%f434, [%r362+7044];
	fma.rn.f32 	%f435, %f330, %f434, %f429;
	fma.rn.f32 	%f436, %f335, %f432, %f430;
	fma.rn.f32 	%f437, %f335, %f434, %f431;
	ld.shared.f32 	%f438, [%r362+7172];
	fma.rn.f32 	%f439, %f338, %f438, %f433;
	ld.shared.f32 	%f440, [%r362+7300];
	fma.rn.f32 	%f441, %f338, %f440, %f435;
	fma.rn.f32 	%f442, %f343, %f438, %f436;
	fma.rn.f32 	%f443, %f343, %f440, %f437;
	ld.shared.f32 	%f444, [%r362+7428];
	fma.rn.f32 	%f445, %f346, %f444, %f439;
	ld.shared.f32 	%f446, [%r362+7556];
	fma.rn.f32 	%f447, %f346, %f446, %f441;
	fma.rn.f32 	%f448, %f351, %f444, %f442;
	fma.rn.f32 	%f449, %f351, %f446, %f443;
	ld.shared.f32 	%f450, [%r362+7684];
	fma.rn.f32 	%f451, %f354, %f450, %f445;
	ld.shared.f32 	%f452, [%r362+7812];
	fma.rn.f32 	%f453, %f354, %f452, %f447;
	fma.rn.f32 	%f454, %f359, %f450, %f448;
	fma.rn.f32 	%f455, %f359, %f452, %f449;
	ld.shared.f32 	%f456, [%r362+7940];
	fma.rn.f32 	%f1803, %f362, %f456, %f451;
	ld.shared.f32 	%f457, [%r362+8068];
	fma.rn.f32 	%f1805, %f362, %f457, %f453;
	fma.rn.f32 	%f1807, %f365, %f456, %f454;
	fma.rn.f32 	%f1809, %f365, %f457, %f455;
	add.s32 	%r381, %r381, 1;
	setp.ne.s32 	%p9, %r381, 13;
	@%p9 bra 	$L__BB0_13;
	ld.param.u64 	%rd315, [main_kernel0_param_2];
	cvta.to.global.u64 	%rd306, %rd315;
	// begin inline asm
	cp.async.wait_group 2;
	// end inline asm
	bar.sync 	0;
	shl.b32 	%r363, %r11, 2;
	add.s32 	%r365, %r355, %r363;
	ld.shared.f32 	%f458, [%r365+3456];
	shl.b32 	%r366, %r1, 1;
	and.b32  	%r367, %r366, 30;
	and.b32  	%r369, %r357, 120;
	add.s32 	%r371, %r361, %r369;
	ld.shared.f32 	%f459, [%r371+8192];
	fma.rn.f32 	%f460, %f458, %f459, %f1802;
	ld.shared.f32 	%f461, [%r371+8320];
	fma.rn.f32 	%f462, %f458, %f461, %f1804;
	ld.shared.f32 	%f463, [%r365+5248];
	fma.rn.f32 	%f464, %f463, %f459, %f1806;
	fma.rn.f32 	%f465, %f463, %f461, %f1808;
	ld.shared.f32 	%f466, [%r365+3460];
	ld.shared.f32 	%f467, [%r371+8448];
	fma.rn.f32 	%f468, %f466, %f467, %f460;
	ld.shared.f32 	%f469, [%r371+8576];
	fma.rn.f32 	%f470, %f466, %f469, %f462;
	ld.shared.f32 	%f471, [%r365+5252];
	fma.rn.f32 	%f472, %f471, %f467, %f464;
	fma.rn.f32 	%f473, %f471, %f469, %f465;
	ld.shared.f32 	%f474, [%r365+3464];
	ld.shared.f32 	%f475, [%r371+8704];
	fma.rn.f32 	%f476, %f474, %f475, %f468;
	ld.shared.f32 	%f477, [%r371+8832];
	fma.rn.f32 	%f478, %f474, %f477, %f470;
	ld.shared.f32 	%f479, [%r365+5256];
	fma.rn.f32 	%f480, %f479, %f475, %f472;
	fma.rn.f32 	%f481, %f479, %f477, %f473;
	ld.shared.f32 	%f482, [%r365+3468];
	ld.shared.f32 	%f483, [%r371+8960];
	fma.rn.f32 	%f484, %f482, %f483, %f476;
	ld.shared.f32 	%f485, [%r371+9088];
	fma.rn.f32 	%f486, %f482, %f485, %f478;
	ld.shared.f32 	%f487, [%r365+5260];
	fma.rn.f32 	%f488, %f487, %f483, %f480;
	fma.rn.f32 	%f489, %f487, %f485, %f481;
	ld.shared.f32 	%f490, [%r365+3472];
	ld.shared.f32 	%f491, [%r371+9216];
	fma.rn.f32 	%f492, %f490, %f491, %f484;
	ld.shared.f32 	%f493, [%r371+9344];
	fma.rn.f32 	%f494, %f490, %f493, %f486;
	ld.shared.f32 	%f495, [%r365+5264];
	fma.rn.f32 	%f496, %f495, %f491, %f488;
	fma.rn.f32 	%f497, %f495, %f493, %f489;
	ld.shared.f32 	%f498, [%r365+3476];
	ld.shared.f32 	%f499, [%r371+9472];
	fma.rn.f32 	%f500, %f498, %f499, %f492;
	ld.shared.f32 	%f501, [%r371+9600];
	fma.rn.f32 	%f502, %f498, %f501, %f494;
	ld.shared.f32 	%f503, [%r365+5268];
	fma.rn.f32 	%f504, %f503, %f499, %f496;
	fma.rn.f32 	%f505, %f503, %f501, %f497;
	ld.shared.f32 	%f506, [%r365+3480];
	ld.shared.f32 	%f507, [%r371+9728];
	fma.rn.f32 	%f508, %f506, %f507, %f500;
	ld.shared.f32 	%f509, [%r371+9856];
	fma.rn.f32 	%f510, %f506, %f509, %f502;
	ld.shared.f32 	%f511, [%r365+5272];
	fma.rn.f32 	%f512, %f511, %f507, %f504;
	fma.rn.f32 	%f513, %f511, %f509, %f505;
	ld.shared.f32 	%f514, [%r365+3484];
	ld.shared.f32 	%f515, [%r371+9984];
	fma.rn.f32 	%f516, %f514, %f515, %f508;
	ld.shared.f32 	%f517, [%r371+10112];
	fma.rn.f32 	%f518, %f514, %f517, %f510;
	ld.shared.f32 	%f519, [%r365+5276];
	fma.rn.f32 	%f520, %f519, %f515, %f512;
	fma.rn.f32 	%f521, %f519, %f517, %f513;
	ld.shared.f32 	%f522, [%r365+3488];
	ld.shared.f32 	%f523, [%r371+10240];
	fma.rn.f32 	%f524, %f522, %f523, %f516;
	ld.shared.f32 	%f525, [%r371+10368];
	fma.rn.f32 	%f526, %f522, %f525, %f518;
	ld.shared.f32 	%f527, [%r365+5280];
	fma.rn.f32 	%f528, %f527, %f523, %f520;
	fma.rn.f32 	%f529, %f527, %f525, %f521;
	ld.shared.f32 	%f530, [%r365+3492];
	ld.shared.f32 	%f531, [%r371+10496];
	fma.rn.f32 	%f532, %f530, %f531, %f524;
	ld.shared.f32 	%f533, [%r371+10624];
	fma.rn.f32 	%f534, %f530, %f533, %f526;
	ld.shared.f32 	%f535, [%r365+5284];
	fma.rn.f32 	%f536, %f535, %f531, %f528;
	fma.rn.f32 	%f537, %f535, %f533, %f529;
	ld.shared.f32 	%f538, [%r365+3496];
	ld.shared.f32 	%f539, [%r371+10752];
	fma.rn.f32 	%f540, %f538, %f539, %f532;
	ld.shared.f32 	%f541, [%r371+10880];
	fma.rn.f32 	%f542, %f538, %f541, %f534;
	ld.shared.f32 	%f543, [%r365+5288];
	fma.rn.f32 	%f544, %f543, %f539, %f536;
	fma.rn.f32 	%f545, %f543, %f541, %f537;
	ld.shared.f32 	%f546, [%r365+3500];
	ld.shared.f32 	%f547, [%r371+11008];
	fma.rn.f32 	%f548, %f546, %f547, %f540;
	ld.shared.f32 	%f549, [%r371+11136];
	fma.rn.f32 	%f550, %f546, %f549, %f542;
	ld.shared.f32 	%f551, [%r365+5292];
	fma.rn.f32 	%f552, %f551, %f547, %f544;
	fma.rn.f32 	%f553, %f551, %f549, %f545;
	ld.shared.f32 	%f554, [%r365+3504];
	ld.shared.f32 	%f555, [%r371+11264];
	fma.rn.f32 	%f556, %f554, %f555, %f548;
	ld.shared.f32 	%f557, [%r371+11392];
	fma.rn.f32 	%f558, %f554, %f557, %f550;
	ld.shared.f32 	%f559, [%r365+5296];
	fma.rn.f32 	%f560, %f559, %f555, %f552;
	fma.rn.f32 	%f561, %f559, %f557, %f553;
	ld.shared.f32 	%f562, [%r365+3508];
	ld.shared.f32 	%f563, [%r371+11520];
	fma.rn.f32 	%f564, %f562, %f563, %f556;
	ld.shared.f32 	%f565, [%r371+11648];
	fma.rn.f32 	%f566, %f562, %f565, %f558;
	ld.shared.f32 	%f567, [%r365+5300];
	fma.rn.f32 	%f568, %f567, %f563, %f560;
	fma.rn.f32 	%f569, %f567, %f565, %f561;
	ld.shared.f32 	%f570, [%r365+3512];
	ld.shared.f32 	%f571, [%r371+11776];
	fma.rn.f32 	%f572, %f570, %f571, %f564;
	ld.shared.f32 	%f573, [%r371+11904];
	fma.rn.f32 	%f574, %f570, %f573, %f566;
	ld.shared.f32 	%f575, [%r365+5304];
	fma.rn.f32 	%f576, %f575, %f571, %f568;
	fma.rn.f32 	%f577, %f575, %f573, %f569;
	ld.shared.f32 	%f578, [%r365+3516];
	ld.shared.f32 	%f579, [%r371+12032];
	fma.rn.f32 	%f580, %f578, %f579, %f572;
	ld.shared.f32 	%f581, [%r371+12160];
	fma.rn.f32 	%f582, %f578, %f581, %f574;
	ld.shared.f32 	%f583, [%r365+5308];
	fma.rn.f32 	%f584, %f583, %f579, %f576;
	fma.rn.f32 	%f585, %f583, %f581, %f577;
	ld.shared.f32 	%f586, [%r371+8196];
	fma.rn.f32 	%f587, %f458, %f586, %f1803;
	ld.shared.f32 	%f588, [%r371+8324];
	fma.rn.f32 	%f589, %f458, %f588, %f1805;
	fma.rn.f32 	%f590, %f463, %f586, %f1807;
	fma.rn.f32 	%f591, %f463, %f588, %f1809;
	ld.shared.f32 	%f592, [%r371+8452];
	fma.rn.f32 	%f593, %f466, %f592, %f587;
	ld.shared.f32 	%f594, [%r371+8580];
	fma.rn.f32 	%f595, %f466, %f594, %f589;
	fma.rn.f32 	%f596, %f471, %f592, %f590;
	fma.rn.f32 	%f597, %f471, %f594, %f591;
	ld.shared.f32 	%f598, [%r371+8708];
	fma.rn.f32 	%f599, %f474, %f598, %f593;
	ld.shared.f32 	%f600, [%r371+8836];
	fma.rn.f32 	%f601, %f474, %f600, %f595;
	fma.rn.f32 	%f602, %f479, %f598, %f596;
	fma.rn.f32 	%f603, %f479, %f600, %f597;
	ld.shared.f32 	%f604, [%r371+8964];
	fma.rn.f32 	%f605, %f482, %f604, %f599;
	ld.shared.f32 	%f606, [%r371+9092];
	fma.rn.f32 	%f607, %f482, %f606, %f601;
	fma.rn.f32 	%f608, %f487, %f604, %f602;
	fma.rn.f32 	%f609, %f487, %f606, %f603;
	ld.shared.f32 	%f610, [%r371+9220];
	fma.rn.f32 	%f611, %f490, %f610, %f605;
	ld.shared.f32 	%f612, [%r371+9348];
	fma.rn.f32 	%f613, %f490, %f612, %f607;
	fma.rn.f32 	%f614, %f495, %f610, %f608;
	fma.rn.f32 	%f615, %f495, %f612, %f609;
	ld.shared.f32 	%f616, [%r371+9476];
	fma.rn.f32 	%f617, %f498, %f616, %f611;
	ld.shared.f32 	%f618, [%r371+9604];
	fma.rn.f32 	%f619, %f498, %f618, %f613;
	fma.rn.f32 	%f620, %f503, %f616, %f614;
	fma.rn.f32 	%f621, %f503, %f618, %f615;
	ld.shared.f32 	%f622, [%r371+9732];
	fma.rn.f32 	%f623, %f506, %f622, %f617;
	ld.shared.f32 	%f624, [%r371+9860];
	fma.rn.f32 	%f625, %f506, %f624, %f619;
	fma.rn.f32 	%f626, %f511, %f622, %f620;
	fma.rn.f32 	%f627, %f511, %f624, %f621;
	ld.shared.f32 	%f628, [%r371+9988];
	fma.rn.f32 	%f629, %f514, %f628, %f623;
	ld.shared.f32 	%f630, [%r371+10116];
	fma.rn.f32 	%f631, %f514, %f630, %f625;
	fma.rn.f32 	%f632, %f519, %f628, %f626;
	fma.rn.f32 	%f633, %f519, %f630, %f627;
	ld.shared.f32 	%f634, [%r371+10244];
	fma.rn.f32 	%f635, %f522, %f634, %f629;
	ld.shared.f32 	%f636, [%r371+10372];
	fma.rn.f32 	%f637, %f522, %f636, %f631;
	fma.rn.f32 	%f638, %f527, %f634, %f632;
	fma.rn.f32 	%f639, %f527, %f636, %f633;
	ld.shared.f32 	%f640, [%r371+10500];
	fma.rn.f32 	%f641, %f530, %f640, %f635;
	ld.shared.f32 	%f642, [%r371+10628];
	fma.rn.f32 	%f643, %f530, %f642, %f637;
	fma.rn.f32 	%f644, %f535, %f640, %f638;
	fma.rn.f32 	%f645, %f535, %f642, %f639;
	ld.shared.f32 	%f646, [%r371+10756];
	fma.rn.f32 	%f647, %f538, %f646, %f641;
	ld.shared.f32 	%f648, [%r371+10884];
	fma.rn.f32 	%f649, %f538, %f648, %f643;
	fma.rn.f32 	%f650, %f543, %f646, %f644;
	fma.rn.f32 	%f651, %f543, %f648, %f645;
	ld.shared.f32 	%f652, [%r371+11012];
	fma.rn.f32 	%f653, %f546, %f652, %f647;
	ld.shared.f32 	%f654, [%r371+11140];
	fma.rn.f32 	%f655, %f546, %f654, %f649;
	fma.rn.f32 	%f656, %f551, %f652, %f650;
	fma.rn.f32 	%f657, %f551, %f654, %f651;
	ld.shared.f32 	%f658, [%r371+11268];
	fma.rn.f32 	%f659, %f554, %f658, %f653;
	ld.shared.f32 	%f660, [%r371+11396];
	fma.rn.f32 	%f661, %f554, %f660, %f655;
	fma.rn.f32 	%f662, %f559, %f658, %f656;
	fma.rn.f32 	%f663, %f559, %f660, %f657;
	ld.shared.f32 	%f664, [%r371+11524];
	fma.rn.f32 	%f665, %f562, %f664, %f659;
	ld.shared.f32 	%f666, [%r371+11652];
	fma.rn.f32 	%f667, %f562, %f666, %f661;
	fma.rn.f32 	%f668, %f567, %f664, %f662;
	fma.rn.f32 	%f669, %f567, %f666, %f663;
	ld.shared.f32 	%f670, [%r371+11780];
	fma.rn.f32 	%f671, %f570, %f670, %f665;
	ld.shared.f32 	%f672, [%r371+11908];
	fma.rn.f32 	%f673, %f570, %f672, %f667;
	fma.rn.f32 	%f674, %f575, %f670, %f668;
	fma.rn.f32 	%f675, %f575, %f672, %f669;
	ld.shared.f32 	%f676, [%r371+12036];
	fma.rn.f32 	%f677, %f578, %f676, %f671;
	ld.shared.f32 	%f678, [%r371+12164];
	fma.rn.f32 	%f679, %f578, %f678, %f673;
	fma.rn.f32 	%f680, %f583, %f676, %f674;
	fma.rn.f32 	%f681, %f583, %f678, %f675;
	ld.shared.f32 	%f682, [%r365+3520];
	ld.shared.f32 	%f683, [%r371+12288];
	fma.rn.f32 	%f684, %f682, %f683, %f580;
	ld.shared.f32 	%f685, [%r371+12416];
	fma.rn.f32 	%f686, %f682, %f685, %f582;
	ld.shared.f32 	%f687, [%r365+5312];
	fma.rn.f32 	%f688, %f687, %f683, %f584;
	fma.rn.f32 	%f689, %f687, %f685, %f585;
	ld.shared.f32 	%f690, [%r365+3524];
	ld.shared.f32 	%f691, [%r371+12544];
	fma.rn.f32 	%f692, %f690, %f691, %f684;
	ld.shared.f32 	%f693, [%r371+12672];
	fma.rn.f32 	%f694, %f690, %f693, %f686;
	ld.shared.f32 	%f695, [%r365+5316];
	fma.rn.f32 	%f696, %f695, %f691, %f688;
	fma.rn.f32 	%f697, %f695, %f693, %f689;
	ld.shared.f32 	%f698, [%r365+3528];
	ld.shared.f32 	%f699, [%r371+12800];
	fma.rn.f32 	%f700, %f698, %f699, %f692;
	ld.shared.f32 	%f701, [%r371+12928];
	fma.rn.f32 	%f702, %f698, %f701, %f694;
	ld.shared.f32 	%f703, [%r365+5320];
	fma.rn.f32 	%f704, %f703, %f699, %f696;
	fma.rn.f32 	%f705, %f703, %f701, %f697;
	ld.shared.f32 	%f706, [%r365+3532];
	ld.shared.f32 	%f707, [%r371+13056];
	fma.rn.f32 	%f708, %f706, %f707, %f700;
	ld.shared.f32 	%f709, [%r371+13184];
	fma.rn.f32 	%f710, %f706, %f709, %f702;
	ld.shared.f32 	%f711, [%r365+5324];
	fma.rn.f32 	%f712, %f711, %f707, %f704;
	fma.rn.f32 	%f713, %f711, %f709, %f705;
	ld.shared.f32 	%f714, [%r365+3536];
	ld.shared.f32 	%f715, [%r371+13312];
	fma.rn.f32 	%f716, %f714, %f715, %f708;
	ld.shared.f32 	%f717, [%r371+13440];
	fma.rn.f32 	%f718, %f714, %f717, %f710;
	ld.shared.f32 	%f719, [%r365+5328];
	fma.rn.f32 	%f720, %f719, %f715, %f712;
	fma.rn.f32 	%f721, %f719, %f717, %f713;
	ld.shared.f32 	%f722, [%r365+3540];
	ld.shared.f32 	%f723, [%r371+13568];
	fma.rn.f32 	%f724, %f722, %f723, %f716;
	ld.shared.f32 	%f725, [%r371+13696];
	fma.rn.f32 	%f726, %f722, %f725, %f718;
	ld.shared.f32 	%f727, [%r365+5332];
	fma.rn.f32 	%f728, %f727, %f723, %f720;
	fma.rn.f32 	%f729, %f727, %f725, %f721;
	ld.shared.f32 	%f730, [%r365+3544];
	ld.shared.f32 	%f731, [%r371+13824];
	fma.rn.f32 	%f732, %f730, %f731, %f724;
	ld.shared.f32 	%f733, [%r371+13952];
	fma.rn.f32 	%f734, %f730, %f733, %f726;
	ld.shared.f32 	%f735, [%r365+5336];
	fma.rn.f32 	%f736, %f735, %f731, %f728;
	fma.rn.f32 	%f737, %f735, %f733, %f729;
	ld.shared.f32 	%f738, [%r365+3548];
	ld.shared.f32 	%f739, [%r371+14080];
	fma.rn.f32 	%f740, %f738, %f739, %f732;
	ld.shared.f32 	%f741, [%r371+14208];
	fma.rn.f32 	%f742, %f738, %f741, %f734;
	ld.shared.f32 	%f743, [%r365+5340];
	fma.rn.f32 	%f744, %f743, %f739, %f736;
	fma.rn.f32 	%f745, %f743, %f741, %f737;
	ld.shared.f32 	%f746, [%r365+3552];
	ld.shared.f32 	%f747, [%r371+14336];
	fma.rn.f32 	%f748, %f746, %f747, %f740;
	ld.shared.f32 	%f749, [%r371+14464];
	fma.rn.f32 	%f750, %f746, %f749, %f742;
	ld.shared.f32 	%f751, [%r365+5344];
	fma.rn.f32 	%f752, %f751, %f747, %f744;
	fma.rn.f32 	%f753, %f751, %f749, %f745;
	ld.shared.f32 	%f754, [%r365+3556];
	ld.shared.f32 	%f755, [%r371+14592];
	fma.rn.f32 	%f756, %f754, %f755, %f748;
	ld.shared.f32 	%f757, [%r371+14720];
	fma.rn.f32 	%f758, %f754, %f757, %f750;
	ld.shared.f32 	%f759, [%r365+5348];
	fma.rn.f32 	%f760, %f759, %f755, %f752;
	fma.rn.f32 	%f761, %f759, %f757, %f753;
	ld.shared.f32 	%f762, [%r365+3560];
	ld.shared.f32 	%f763, [%r371+14848];
	fma.rn.f32 	%f764, %f762, %f763, %f756;
	ld.shared.f32 	%f765, [%r371+14976];
	fma.rn.f32 	%f766, %f762, %f765, %f758;
	ld.shared.f32 	%f767, [%r365+5352];
	fma.rn.f32 	%f768, %f767, %f763, %f760;
	fma.rn.f32 	%f769, %f767, %f765, %f761;
	ld.shared.f32 	%f770, [%r365+3564];
	ld.shared.f32 	%f771, [%r371+15104];
	fma.rn.f32 	%f772, %f770, %f771, %f764;
	ld.shared.f32 	%f773, [%r371+15232];
	fma.rn.f32 	%f774, %f770, %f773, %f766;
	ld.shared.f32 	%f775, [%r365+5356];
	fma.rn.f32 	%f776, %f775, %f771, %f768;
	fma.rn.f32 	%f777, %f775, %f773, %f769;
	ld.shared.f32 	%f778, [%r365+3568];
	ld.shared.f32 	%f779, [%r371+15360];
	fma.rn.f32 	%f780, %f778, %f779, %f772;
	ld.shared.f32 	%f781, [%r371+15488];
	fma.rn.f32 	%f782, %f778, %f781, %f774;
	ld.shared.f32 	%f783, [%r365+5360];
	fma.rn.f32 	%f784, %f783, %f779, %f776;
	fma.rn.f32 	%f785, %f783, %f781, %f777;
	ld.shared.f32 	%f786, [%r365+3572];
	ld.shared.f32 	%f787, [%r371+15616];
	fma.rn.f32 	%f788, %f786, %f787, %f780;
	ld.shared.f32 	%f789, [%r371+15744];
	fma.rn.f32 	%f790, %f786, %f789, %f782;
	ld.shared.f32 	%f791, [%r365+5364];
	fma.rn.f32 	%f792, %f791, %f787, %f784;
	fma.rn.f32 	%f793, %f791, %f789, %f785;
	ld.shared.f32 	%f794, [%r365+3576];
	ld.shared.f32 	%f795, [%r371+15872];
	fma.rn.f32 	%f796, %f794, %f795, %f788;
	ld.shared.f32 	%f797, [%r371+16000];
	fma.rn.f32 	%f798, %f794, %f797, %f790;
	ld.shared.f32 	%f799, [%r365+5368];
	fma.rn.f32 	%f800, %f799, %f795, %f792;
	fma.rn.f32 	%f801, %f799, %f797, %f793;
	ld.shared.f32 	%f802, [%r365+3580];
	ld.shared.f32 	%f803, [%r371+16128];
	fma.rn.f32 	%f804, %f802, %f803, %f796;
	ld.shared.f32 	%f805, [%r371+16256];
	fma.rn.f32 	%f806, %f802, %f805, %f798;
	ld.shared.f32 	%f807, [%r365+5372];
	fma.rn.f32 	%f808, %f807, %f803, %f800;
	fma.rn.f32 	%f809, %f807, %f805, %f801;
	ld.shared.f32 	%f810, [%r371+12292];
	fma.rn.f32 	%f811, %f682, %f810, %f677;
	ld.shared.f32 	%f812, [%r371+12420];
	fma.rn.f32 	%f813, %f682, %f812, %f679;
	fma.rn.f32 	%f814, %f687, %f810, %f680;
	fma.rn.f32 	%f815, %f687, %f812, %f681;
	ld.shared.f32 	%f816, [%r371+12548];
	fma.rn.f32 	%f817, %f690, %f816, %f811;
	ld.shared.f32 	%f818, [%r371+12676];
	fma.rn.f32 	%f819, %f690, %f818, %f813;
	fma.rn.f32 	%f820, %f695, %f816, %f814;
	fma.rn.f32 	%f821, %f695, %f818, %f815;
	ld.shared.f32 	%f822, [%r371+12804];
	fma.rn.f32 	%f823, %f698, %f822, %f817;
	ld.shared.f32 	%f824, [%r371+12932];
	fma.rn.f32 	%f825, %f698, %f824, %f819;
	fma.rn.f32 	%f826, %f703, %f822, %f820;
	fma.rn.f32 	%f827, %f703, %f824, %f821;
	ld.shared.f32 	%f828, [%r371+13060];
	fma.rn.f32 	%f829, %f706, %f828, %f823;
	ld.shared.f32 	%f830, [%r371+13188];
	fma.rn.f32 	%f831, %f706, %f830, %f825;
	fma.rn.f32 	%f832, %f711, %f828, %f826;
	fma.rn.f32 	%f833, %f711, %f830, %f827;
	ld.shared.f32 	%f834, [%r371+13316];
	fma.rn.f32 	%f835, %f714, %f834, %f829;
	ld.shared.f32 	%f836, [%r371+13444];
	fma.rn.f32 	%f837, %f714, %f836, %f831;
	fma.rn.f32 	%f838, %f719, %f834, %f832;
	fma.rn.f32 	%f839, %f719, %f836, %f833;
	ld.shared.f32 	%f840, [%r371+13572];
	fma.rn.f32 	%f841, %f722, %f840, %f835;
	ld.shared.f32 	%f842, [%r371+13700];
	fma.rn.f32 	%f843, %f722, %f842, %f837;
	fma.rn.f32 	%f844, %f727, %f840, %f838;
	fma.rn.f32 	%f845, %f727, %f842, %f839;
	ld.shared.f32 	%f846, [%r371+13828];
	fma.rn.f32 	%f847, %f730, %f846, %f841;
	ld.shared.f32 	%f848, [%r371+13956];
	fma.rn.f32 	%f849, %f730, %f848, %f843;
	fma.rn.f32 	%f850, %f735, %f846, %f844;
	fma.rn.f32 	%f851, %f735, %f848, %f845;
	ld.shared.f32 	%f852, [%r371+14084];
	fma.rn.f32 	%f853, %f738, %f852, %f847;
	ld.shared.f32 	%f854, [%r371+14212];
	fma.rn.f32 	%f855, %f738, %f854, %f849;
	fma.rn.f32 	%f856, %f743, %f852, %f850;
	fma.rn.f32 	%f857, %f743, %f854, %f851;
	ld.shared.f32 	%f858, [%r371+14340];
	fma.rn.f32 	%f859, %f746, %f858, %f853;
	ld.shared.f32 	%f860, [%r371+14468];
	fma.rn.f32 	%f861, %f746, %f860, %f855;
	fma.rn.f32 	%f862, %f751, %f858, %f856;
	fma.rn.f32 	%f863, %f751, %f860, %f857;
	ld.shared.f32 	%f864, [%r371+14596];
	fma.rn.f32 	%f865, %f754, %f864, %f859;
	ld.shared.f32 	%f866, [%r371+14724];
	fma.rn.f32 	%f867, %f754, %f866, %f861;
	fma.rn.f32 	%f868, %f759, %f864, %f862;
	fma.rn.f32 	%f869, %f759, %f866, %f863;
	ld.shared.f32 	%f870, [%r371+14852];
	fma.rn.f32 	%f871, %f762, %f870, %f865;
	ld.shared.f32 	%f872, [%r371+14980];
	fma.rn.f32 	%f873, %f762, %f872, %f867;
	fma.rn.f32 	%f874, %f767, %f870, %f868;
	fma.rn.f32 	%f875, %f767, %f872, %f869;
	ld.shared.f32 	%f876, [%r371+15108];
	fma.rn.f32 	%f877, %f770, %f876, %f871;
	ld.shared.f32 	%f878, [%r371+15236];
	fma.rn.f32 	%f879, %f770, %f878, %f873;
	fma.rn.f32 	%f880, %f775, %f876, %f874;
	fma.rn.f32 	%f881, %f775, %f878, %f875;
	ld.shared.f32 	%f882, [%r371+15364];
	fma.rn.f32 	%f883, %f778, %f882, %f877;
	ld.shared.f32 	%f884, [%r371+15492];
	fma.rn.f32 	%f885, %f778, %f884, %f879;
	fma.rn.f32 	%f886, %f783, %f882, %f880;
	fma.rn.f32 	%f887, %f783, %f884, %f881;
	ld.shared.f32 	%f888, [%r371+15620];
	fma.rn.f32 	%f889, %f786, %f888, %f883;
	ld.shared.f32 	%f890, [%r371+15748];
	fma.rn.f32 	%f891, %f786, %f890, %f885;
	fma.rn.f32 	%f892, %f791, %f888, %f886;
	fma.rn.f32 	%f893, %f791, %f890, %f887;
	ld.shared.f32 	%f894, [%r371+15876];
	fma.rn.f32 	%f895, %f794, %f894, %f889;
	ld.shared.f32 	%f896, [%r371+16004];
	fma.rn.f32 	%f897, %f794, %f896, %f891;
	fma.rn.f32 	%f898, %f799, %f894, %f892;
	fma.rn.f32 	%f899, %f799, %f896, %f893;
	ld.shared.f32 	%f900, [%r371+16132];
	fma.rn.f32 	%f901, %f802, %f900, %f895;
	ld.shared.f32 	%f902, [%r371+16260];
	fma.rn.f32 	%f903, %f802, %f902, %f897;
	fma.rn.f32 	%f904, %f807, %f900, %f898;
	fma.rn.f32 	%f905, %f807, %f902, %f899;
	// begin inline asm
	cp.async.wait_group 1;
	// end inline asm
	bar.sync 	0;
	ld.shared.f32 	%f906, [%r365+6912];
	ld.shared.f32 	%f907, [%r371+16384];
	fma.rn.f32 	%f908, %f906, %f907, %f804;
	ld.shared.f32 	%f909, [%r371+16512];
	fma.rn.f32 	%f910, %f906, %f909, %f806;
	ld.shared.f32 	%f911, [%r365+8704];
	fma.rn.f32 	%f912, %f911, %f907, %f808;
	fma.rn.f32 	%f913, %f911, %f909, %f809;
	ld.shared.f32 	%f914, [%r365+6916];
	ld.shared.f32 	%f915, [%r371+16640];
	fma.rn.f32 	%f916, %f914, %f915, %f908;
	ld.shared.f32 	%f917, [%r371+16768];
	fma.rn.f32 	%f918, %f914, %f917, %f910;
	ld.shared.f32 	%f919, [%r365+8708];
	fma.rn.f32 	%f920, %f919, %f915, %f912;
	fma.rn.f32 	%f921, %f919, %f917, %f913;
	ld.shared.f32 	%f922, [%r365+6920];
	ld.shared.f32 	%f923, [%r371+16896];
	fma.rn.f32 	%f924, %f922, %f923, %f916;
	ld.shared.f32 	%f925, [%r371+17024];
	fma.rn.f32 	%f926, %f922, %f925, %f918;
	ld.shared.f32 	%f927, [%r365+8712];
	fma.rn.f32 	%f928, %f927, %f923, %f920;
	fma.rn.f32 	%f929, %f927, %f925, %f921;
	ld.shared.f32 	%f930, [%r365+6924];
	ld.shared.f32 	%f931, [%r371+17152];
	fma.rn.f32 	%f932, %f930, %f931, %f924;
	ld.shared.f32 	%f933, [%r371+17280];
	fma.rn.f32 	%f934, %f930, %f933, %f926;
	ld.shared.f32 	%f935, [%r365+8716];
	fma.rn.f32 	%f936, %f935, %f931, %f928;
	fma.rn.f32 	%f937, %f935, %f933, %f929;
	ld.shared.f32 	%f938, [%r365+6928];
	ld.shared.f32 	%f939, [%r371+17408];
	fma.rn.f32 	%f940, %f938, %f939, %f932;
	ld.shared.f32 	%f941, [%r371+17536];
	fma.rn.f32 	%f942, %f938, %f941, %f934;
	ld.shared.f32 	%f943, [%r365+8720];
	fma.rn.f32 	%f944, %f943, %f939, %f936;
	fma.rn.f32 	%f945, %f943, %f941, %f937;
	ld.shared.f32 	%f946, [%r365+6932];
	ld.shared.f32 	%f947, [%r371+17664];
	fma.rn.f32 	%f948, %f946, %f947, %f940;
	ld.shared.f32 	%f949, [%r371+17792];
	fma.rn.f32 	%f950, %f946, %f949, %f942;
	ld.shared.f32 	%f951, [%r365+8724];
	fma.rn.f32 	%f952, %f951, %f947, %f944;
	fma.rn.f32 	%f953, %f951, %f949, %f945;
	ld.shared.f32 	%f954, [%r365+6936];
	ld.shared.f32 	%f955, [%r371+17920];
	fma.rn.f32 	%f956, %f954, %f955, %f948;
	ld.shared.f32 	%f957, [%r371+18048];
	fma.rn.f32 	%f958, %f954, %f957, %f950;
	ld.shared.f32 	%f959, [%r365+8728];
	fma.rn.f32 	%f960, %f959, %f955, %f952;
	fma.rn.f32 	%f961, %f959, %f957, %f953;
	ld.shared.f32 	%f962, [%r365+6940];
	ld.shared.f32 	%f963, [%r371+18176];
	fma.rn.f32 	%f964, %f962, %f963, %f956;
	ld.shared.f32 	%f965, [%r371+18304];
	fma.rn.f32 	%f966, %f962, %f965, %f958;
	ld.shared.f32 	%f967, [%r365+8732];
	fma.rn.f32 	%f968, %f967, %f963, %f960;
	fma.rn.f32 	%f969, %f967, %f965, %f961;
	ld.shared.f32 	%f970, [%r365+6944];
	ld.shared.f32 	%f971, [%r371+18432];
	fma.rn.f32 	%f972, %f970, %f971, %f964;
	ld.shared.f32 	%f973, [%r371+18560];
	fma.rn.f32 	%f974, %f970, %f973, %f966;
	ld.shared.f32 	%f975, [%r365+8736];
	fma.rn.f32 	%f976, %f975, %f971, %f968;
	fma.rn.f32 	%f977, %f975, %f973, %f969;
	ld.shared.f32 	%f978, [%r365+6948];
	ld.shared.f32 	%f979, [%r371+18688];
	fma.rn.f32 	%f980, %f978, %f979, %f972;
	ld.shared.f32 	%f981, [%r371+18816];
	fma.rn.f32 	%f982, %f978, %f981, %f974;
	ld.shared.f32 	%f983, [%r365+8740];
	fma.rn.f32 	%f984, %f983, %f979, %f976;
	fma.rn.f32 	%f985, %f983, %f981, %f977;
	ld.shared.f32 	%f986, [%r365+6952];
	ld.shared.f32 	%f987, [%r371+18944];
	fma.rn.f32 	%f988, %f986, %f987, %f980;
	ld.shared.f32 	%f989, [%r371+19072];
	fma.rn.f32 	%f990, %f986, %f989, %f982;
	ld.shared.f32 	%f991, [%r365+8744];
	fma.rn.f32 	%f992, %f991, %f987, %f984;
	fma.rn.f32 	%f993, %f991, %f989, %f985;
	ld.shared.f32 	%f994, [%r365+6956];
	ld.shared.f32 	%f995, [%r371+19200];
	fma.rn.f32 	%f996, %f994, %f995, %f988;
	ld.shared.f32 	%f997, [%r371+19328];
	fma.rn.f32 	%f998, %f994, %f997, %f990;
	ld.shared.f32 	%f999, [%r365+8748];
	fma.rn.f32 	%f1000, %f999, %f995, %f992;
	fma.rn.f32 	%f1001, %f999, %f997, %f993;
	ld.shared.f32 	%f1002, [%r365+6960];
	ld.shared.f32 	%f1003, [%r371+19456];
	fma.rn.f32 	%f1004, %f1002, %f1003, %f996;
	ld.shared.f32 	%f1005, [%r371+19584];
	fma.rn.f32 	%f1006, %f1002, %f1005, %f998;
	ld.shared.f32 	%f1007, [%r365+8752];
	fma.rn.f32 	%f1008, %f1007, %f1003, %f1000;
	fma.rn.f32 	%f1009, %f1007, %f1005, %f1001;
	ld.shared.f32 	%f1010, [%r365+6964];
	ld.shared.f32 	%f1011, [%r371+19712];
	fma.rn.f32 	%f1012, %f1010, %f1011, %f1004;
	ld.shared.f32 	%f1013, [%r371+19840];
	fma.rn.f32 	%f1014, %f1010, %f1013, %f1006;
	ld.shared.f32 	%f1015, [%r365+8756];
	fma.rn.f32 	%f1016, %f1015, %f1011, %f1008;
	fma.rn.f32 	%f1017, %f1015, %f1013, %f1009;
	ld.shared.f32 	%f1018, [%r365+6968];
	ld.shared.f32 	%f1019, [%r371+19968];
	fma.rn.f32 	%f1020, %f1018, %f1019, %f1012;
	ld.shared.f32 	%f1021, [%r371+20096];
	fma.rn.f32 	%f1022, %f1018, %f1021, %f1014;
	ld.shared.f32 	%f1023, [%r365+8760];
	fma.rn.f32 	%f1024, %f1023, %f1019, %f1016;
	fma.rn.f32 	%f1025, %f1023, %f1021, %f1017;
	ld.shared.f32 	%f1026, [%r365+6972];
	ld.shared.f32 	%f1027, [%r371+20224];
	fma.rn.f32 	%f1028, %f1026, %f1027, %f1020;
	ld.shared.f32 	%f1029, [%r371+20352];
	fma.rn.f32 	%f1030, %f1026, %f1029, %f1022;
	ld.shared.f32 	%f1031, [%r365+8764];
	fma.rn.f32 	%f1032, %f1031, %f1027, %f1024;
	fma.rn.f32 	%f1033, %f1031, %f1029, %f1025;
	ld.shared.f32 	%f1034, [%r371+16388];
	fma.rn.f32 	%f1035, %f906, %f1034, %f901;
	ld.shared.f32 	%f1036, [%r371+16516];
	fma.rn.f32 	%f1037, %f906, %f1036, %f903;
	fma.rn.f32 	%f1038, %f911, %f1034, %f904;
	fma.rn.f32 	%f1039, %f911, %f1036, %f905;
	ld.shared.f32 	%f1040, [%r371+16644];
	fma.rn.f32 	%f1041, %f914, %f1040, %f1035;
	ld.shared.f32 	%f1042, [%r371+16772];
	fma.rn.f32 	%f1043, %f914, %f1042, %f1037;
	fma.rn.f32 	%f1044, %f919, %f1040, %f1038;
	fma.rn.f32 	%f1045, %f919, %f1042, %f1039;
	ld.shared.f32 	%f1046, [%r371+16900];
	fma.rn.f32 	%f1047, %f922, %f1046, %f1041;
	ld.shared.f32 	%f1048, [%r371+17028];
	fma.rn.f32 	%f1049, %f922, %f1048, %f1043;
	fma.rn.f32 	%f1050, %f927, %f1046, %f1044;
	fma.rn.f32 	%f1051, %f927, %f1048, %f1045;
	ld.shared.f32 	%f1052, [%r371+17156];
	fma.rn.f32 	%f1053, %f930, %f1052, %f1047;
	ld.shared.f32 	%f1054, [%r371+17284];
	fma.rn.f32 	%f1055, %f930, %f1054, %f1049;
	fma.rn.f32 	%f1056, %f935, %f1052, %f1050;
	fma.rn.f32 	%f1057, %f935, %f1054, %f1051;
	ld.shared.f32 	%f1058, [%r371+17412];
	fma.rn.f32 	%f1059, %f938, %f1058, %f1053;
	ld.shared.f32 	%f1060, [%r371+17540];
	fma.rn.f32 	%f1061, %f938, %f1060, %f1055;
	fma.rn.f32 	%f1062, %f943, %f1058, %f1056;
	fma.rn.f32 	%f1063, %f943, %f1060, %f1057;
	ld.shared.f32 	%f1064, [%r371+17668];
	fma.rn.f32 	%f1065, %f946, %f1064, %f1059;
	ld.shared.f32 	%f1066, [%r371+17796];
	fma.rn.f32 	%f1067, %f946, %f1066, %f1061;
	fma.rn.f32 	%f1068, %f951, %f1064, %f1062;
	fma.rn.f32 	%f1069, %f951, %f1066, %f1063;
	ld.shared.f32 	%f1070, [%r371+17924];
	fma.rn.f32 	%f1071, %f954, %f1070, %f1065;
	ld.shared.f32 	%f1072, [%r371+18052];
	fma.rn.f32 	%f1073, %f954, %f1072, %f1067;
	fma.rn.f32 	%f1074, %f959, %f1070, %f1068;
	fma.rn.f32 	%f1075, %f959, %f1072, %f1069;
	ld.shared.f32 	%f1076, [%r371+18180];
	fma.rn.f32 	%f1077, %f962, %f1076, %f1071;
	ld.shared.f32 	%f1078, [%r371+18308];
	fma.rn.f32 	%f1079, %f962, %f1078, %f1073;
	fma.rn.f32 	%f1080, %f967, %f1076, %f1074;
	fma.rn.f32 	%f1081, %f967, %f1078, %f1075;
	ld.shared.f32 	%f1082, [%r371+18436];
	fma.rn.f32 	%f1083, %f970, %f1082, %f1077;
	ld.shared.f32 	%f1084, [%r371+18564];
	fma.rn.f32 	%f1085, %f970, %f1084, %f1079;
	fma.rn.f32 	%f1086, %f975, %f1082, %f1080;
	fma.rn.f32 	%f1087, %f975, %f1084, %f1081;
	ld.shared.f32 	%f1088, [%r371+18692];
	fma.rn.f32 	%f1089, %f978, %f1088, %f1083;
	ld.shared.f32 	%f1090, [%r371+18820];
	fma.rn.f32 	%f1091, %f978, %f1090, %f1085;
	fma.rn.f32 	%f1092, %f983, %f1088, %f1086;
	fma.rn.f32 	%f1093, %f983, %f1090, %f1087;
	ld.shared.f32 	%f1094, [%r371+18948];
	fma.rn.f32 	%f1095, %f986, %f1094, %f1089;
	ld.shared.f32 	%f1096, [%r371+19076];
	fma.rn.f32 	%f1097, %f986, %f1096, %f1091;
	fma.rn.f32 	%f1098, %f991, %f1094, %f1092;
	fma.rn.f32 	%f1099, %f991, %f1096, %f1093;
	ld.shared.f32 	%f1100, [%r371+19204];
	fma.rn.f32 	%f1101, %f994, %f1100, %f1095;
	ld.shared.f32 	%f1102, [%r371+19332];
	fma.rn.f32 	%f1103, %f994, %f1102, %f1097;
	fma.rn.f32 	%f1104, %f999, %f1100, %f1098;
	fma.rn.f32 	%f1105, %f999, %f1102, %f1099;
	ld.shared.f32 	%f1106, [%r371+19460];
	fma.rn.f32 	%f1107, %f1002, %f1106, %f1101;
	ld.shared.f32 	%f1108, [%r371+19588];
	fma.rn.f32 	%f1109, %f1002, %f1108, %f1103;
	fma.rn.f32 	%f1110, %f1007, %f1106, %f1104;
	fma.rn.f32 	%f1111, %f1007, %f1108, %f1105;
	ld.shared.f32 	%f1112, [%r371+19716];
	fma.rn.f32 	%f1113, %f1010, %f1112, %f1107;
	ld.shared.f32 	%f1114, [%r371+19844];
	fma.rn.f32 	%f1115, %f1010, %f1114, %f1109;
	fma.rn.f32 	%f1116, %f1015, %f1112, %f1110;
	fma.rn.f32 	%f1117, %f1015, %f1114, %f1111;
	ld.shared.f32 	%f1118, [%r371+19972];
	fma.rn.f32 	%f1119, %f1018, %f1118, %f1113;
	ld.shared.f32 	%f1120, [%r371+20100];
	fma.rn.f32 	%f1121, %f1018, %f1120, %f1115;
	fma.rn.f32 	%f1122, %f1023, %f1118, %f1116;
	fma.rn.f32 	%f1123, %f1023, %f1120, %f1117;
	ld.shared.f32 	%f1124, [%r371+20228];
	fma.rn.f32 	%f1125, %f1026, %f1124, %f1119;
	ld.shared.f32 	%f1126, [%r371+20356];
	fma.rn.f32 	%f1127, %f1026, %f1126, %f1121;
	fma.rn.f32 	%f1128, %f1031, %f1124, %f1122;
	fma.rn.f32 	%f1129, %f1031, %f1126, %f1123;
	ld.shared.f32 	%f1130, [%r365+6976];
	ld.shared.f32 	%f1131, [%r371+20480];
	fma.rn.f32 	%f1132, %f1130, %f1131, %f1028;
	ld.shared.f32 	%f1133, [%r371+20608];
	fma.rn.f32 	%f1134, %f1130, %f1133, %f1030;
	ld.shared.f32 	%f1135, [%r365+8768];
	fma.rn.f32 	%f1136, %f1135, %f1131, %f1032;
	fma.rn.f32 	%f1137, %f1135, %f1133, %f1033;
	ld.shared.f32 	%f1138, [%r365+6980];
	ld.shared.f32 	%f1139, [%r371+20736];
	fma.rn.f32 	%f1140, %f1138, %f1139, %f1132;
	ld.shared.f32 	%f1141, [%r371+20864];
	fma.rn.f32 	%f1142, %f1138, %f1141, %f1134;
	ld.shared.f32 	%f1143, [%r365+8772];
	fma.rn.f32 	%f1144, %f1143, %f1139, %f1136;
	fma.rn.f32 	%f1145, %f1143, %f1141, %f1137;
	ld.shared.f32 	%f1146, [%r365+6984];
	ld.shared.f32 	%f1147, [%r371+20992];
	fma.rn.f32 	%f1148, %f1146, %f1147, %f1140;
	ld.shared.f32 	%f1149, [%r371+21120];
	fma.rn.f32 	%f1150, %f1146, %f1149, %f1142;
	ld.shared.f32 	%f1151, [%r365+8776];
	fma.rn.f32 	%f1152, %f1151, %f1147, %f1144;
	fma.rn.f32 	%f1153, %f1151, %f1149, %f1145;
	ld.shared.f32 	%f1154, [%r365+6988];
	ld.shared.f32 	%f1155, [%r371+21248];
	fma.rn.f32 	%f1156, %f1154, %f1155, %f1148;
	ld.shared.f32 	%f1157, [%r371+21376];
	fma.rn.f32 	%f1158, %f1154, %f1157, %f1150;
	ld.shared.f32 	%f1159, [%r365+8780];
	fma.rn.f32 	%f1160, %f1159, %f1155, %f1152;
	fma.rn.f32 	%f1161, %f1159, %f1157, %f1153;
	ld.shared.f32 	%f1162, [%r365+6992];
	ld.shared.f32 	%f1163, [%r371+21504];
	fma.rn.f32 	%f1164, %f1162, %f1163, %f1156;
	ld.shared.f32 	%f1165, [%r371+21632];
	fma.rn.f32 	%f1166, %f1162, %f1165, %f1158;
	ld.shared.f32 	%f1167, [%r365+8784];
	fma.rn.f32 	%f1168, %f1167, %f1163, %f1160;
	fma.rn.f32 	%f1169, %f1167, %f1165, %f1161;
	ld.shared.f32 	%f1170, [%r365+6996];
	ld.shared.f32 	%f1171, [%r371+21760];
	fma.rn.f32 	%f1172, %f1170, %f1171, %f1164;
	ld.shared.f32 	%f1173, [%r371+21888];
	fma.rn.f32 	%f1174, %f1170, %f1173, %f1166;
	ld.shared.f32 	%f1175, [%r365+8788];
	fma.rn.f32 	%f1176, %f1175, %f1171, %f1168;
	fma.rn.f32 	%f1177, %f1175, %f1173, %f1169;
	ld.shared.f32 	%f1178, [%r365+7000];
	ld.shared.f32 	%f1179, [%r371+22016];
	fma.rn.f32 	%f1180, %f1178, %f1179, %f1172;
	ld.shared.f32 	%f1181, [%r371+22144];
	fma.rn.f32 	%f1182, %f1178, %f1181, %f1174;
	ld.shared.f32 	%f1183, [%r365+8792];
	fma.rn.f32 	%f1184, %f1183, %f1179, %f1176;
	fma.rn.f32 	%f1185, %f1183, %f1181, %f1177;
	ld.shared.f32 	%f1186, [%r365+7004];
	ld.shared.f32 	%f1187, [%r371+22272];
	fma.rn.f32 	%f1188, %f1186, %f1187, %f1180;
	ld.shared.f32 	%f1189, [%r371+22400];
	fma.rn.f32 	%f1190, %f1186, %f1189, %f1182;
	ld.shared.f32 	%f1191, [%r365+8796];
	fma.rn.f32 	%f1192, %f1191, %f1187, %f1184;
	fma.rn.f32 	%f1193, %f1191, %f1189, %f1185;
	ld.shared.f32 	%f1194, [%r365+7008];
	ld.shared.f32 	%f1195, [%r371+22528];
	fma.rn.f32 	%f1196, %f1194, %f1195, %f1188;
	ld.shared.f32 	%f1197, [%r371+22656];
	fma.rn.f32 	%f1198, %f1194, %f1197, %f1190;
	ld.shared.f32 	%f1199, [%r365+8800];
	fma.rn.f32 	%f1200, %f1199, %f1195, %f1192;
	fma.rn.f32 	%f1201, %f1199, %f1197, %f1193;
	ld.shared.f32 	%f1202, [%r365+7012];
	ld.shared.f32 	%f1203, [%r371+22784];
	fma.rn.f32 	%f1204, %f1202, %f1203, %f1196;
	ld.shared.f32 	%f1205, [%r371+22912];
	fma.rn.f32 	%f1206, %f1202, %f1205, %f1198;
	ld.shared.f32 	%f1207, [%r365+8804];
	fma.rn.f32 	%f1208, %f1207, %f1203, %f1200;
	fma.rn.f32 	%f1209, %f1207, %f1205, %f1201;
	ld.shared.f32 	%f1210, [%r365+7016];
	ld.shared.f32 	%f1211, [%r371+23040];
	fma.rn.f32 	%f1212, %f1210, %f1211, %f1204;
	ld.shared.f32 	%f1213, [%r371+23168];
	fma.rn.f32 	%f1214, %f1210, %f1213, %f1206;
	ld.shared.f32 	%f1215, [%r365+8808];
	fma.rn.f32 	%f1216, %f1215, %f1211, %f1208;
	fma.rn.f32 	%f1217, %f1215, %f1213, %f1209;
	ld.shared.f32 	%f1218, [%r365+7020];
	ld.shared.f32 	%f1219, [%r371+23296];
	fma.rn.f32 	%f1220, %f1218, %f1219, %f1212;
	ld.shared.f32 	%f1221, [%r371+23424];
	fma.rn.f32 	%f1222, %f1218, %f1221, %f1214;
	ld.shared.f32 	%f1223, [%r365+8812];
	fma.rn.f32 	%f1224, %f1223, %f1219, %f1216;
	fma.rn.f32 	%f1225, %f1223, %f1221, %f1217;
	ld.shared.f32 	%f1226, [%r365+7024];
	ld.shared.f32 	%f1227, [%r371+23552];
	fma.rn.f32 	%f1228, %f1226, %f1227, %f1220;
	ld.shared.f32 	%f1229, [%r371+23680];
	fma.rn.f32 	%f1230, %f1226, %f1229, %f1222;
	ld.shared.f32 	%f1231, [%r365+8816];
	fma.rn.f32 	%f1232, %f1231, %f1227, %f1224;
	fma.rn.f32 	%f1233, %f1231, %f1229, %f1225;
	ld.shared.f32 	%f1234, [%r365+7028];
	ld.shared.f32 	%f1235, [%r371+23808];
	fma.rn.f32 	%f1236, %f1234, %f1235, %f1228;
	ld.shared.f32 	%f1237, [%r371+23936];
	fma.rn.f32 	%f1238, %f1234, %f1237, %f1230;
	ld.shared.f32 	%f1239, [%r365+8820];
	fma.rn.f32 	%f1240, %f1239, %f1235, %f1232;
	fma.rn.f32 	%f1241, %f1239, %f1237, %f1233;
	ld.shared.f32 	%f1242, [%r365+7032];
	ld.shared.f32 	%f1243, [%r371+24064];
	fma.rn.f32 	%f1244, %f1242, %f1243, %f1236;
	ld.shared.f32 	%f1245, [%r371+24192];
	fma.rn.f32 	%f1246, %f1242, %f1245, %f1238;
	ld.shared.f32 	%f1247, [%r365+8824];
	fma.rn.f32 	%f1248, %f1247, %f1243, %f1240;
	fma.rn.f32 	%f1249, %f1247, %f1245, %f1241;
	ld.shared.f32 	%f1250, [%r365+7036];
	ld.shared.f32 	%f1251, [%r371+24320];
	fma.rn.f32 	%f1252, %f1250, %f1251, %f1244;
	ld.shared.f32 	%f1253, [%r371+24448];
	fma.rn.f32 	%f1254, %f1250, %f1253, %f1246;
	ld.shared.f32 	%f1255, [%r365+8828];
	fma.rn.f32 	%f1256, %f1255, %f1251, %f1248;
	fma.rn.f32 	%f1257, %f1255, %f1253, %f1249;
	ld.shared.f32 	%f1258, [%r371+20484];
	fma.rn.f32 	%f1259, %f1130, %f1258, %f1125;
	ld.shared.f32 	%f1260, [%r371+20612];
	fma.rn.f32 	%f1261, %f1130, %f1260, %f1127;
	fma.rn.f32 	%f1262, %f1135, %f1258, %f1128;
	fma.rn.f32 	%f1263, %f1135, %f1260, %f1129;
	ld.shared.f32 	%f1264, [%r371+20740];
	fma.rn.f32 	%f1265, %f1138, %f1264, %f1259;
	ld.shared.f32 	%f1266, [%r371+20868];
	fma.rn.f32 	%f1267, %f1138, %f1266, %f1261;
	fma.rn.f32 	%f1268, %f1143, %f1264, %f1262;
	fma.rn.f32 	%f1269, %f1143, %f1266, %f1263;
	ld.shared.f32 	%f1270, [%r371+20996];
	fma.rn.f32 	%f1271, %f1146, %f1270, %f1265;
	ld.shared.f32 	%f1272, [%r371+21124];
	fma.rn.f32 	%f1273, %f1146, %f1272, %f1267;
	fma.rn.f32 	%f1274, %f1151, %f1270, %f1268;
	fma.rn.f32 	%f1275, %f1151, %f1272, %f1269;
	ld.shared.f32 	%f1276, [%r371+21252];
	fma.rn.f32 	%f1277, %f1154, %f1276, %f1271;
	ld.shared.f32 	%f1278, [%r371+21380];
	fma.rn.f32 	%f1279, %f1154, %f1278, %f1273;
	fma.rn.f32 	%f1280, %f1159, %f1276, %f1274;
	fma.rn.f32 	%f1281, %f1159, %f1278, %f1275;
	ld.shared.f32 	%f1282, [%r371+21508];
	fma.rn.f32 	%f1283, %f1162, %f1282, %f1277;
	ld.shared.f32 	%f1284, [%r371+21636];
	fma.rn.f32 	%f1285, %f1162, %f1284, %f1279;
	fma.rn.f32 	%f1286, %f1167, %f1282, %f1280;
	fma.rn.f32 	%f1287, %f1167, %f1284, %f1281;
	ld.shared.f32 	%f1288, [%r371+21764];
	fma.rn.f32 	%f1289, %f1170, %f1288, %f1283;
	ld.shared.f32 	%f1290, [%r371+21892];
	fma.rn.f32 	%f1291, %f1170, %f1290, %f1285;
	fma.rn.f32 	%f1292, %f1175, %f1288, %f1286;
	fma.rn.f32 	%f1293, %f1175, %f1290, %f1287;
	ld.shared.f32 	%f1294, [%r371+22020];
	fma.rn.f32 	%f1295, %f1178, %f1294, %f1289;
	ld.shared.f32 	%f1296, [%r371+22148];
	fma.rn.f32 	%f1297, %f1178, %f1296, %f1291;
	fma.rn.f32 	%f1298, %f1183, %f1294, %f1292;
	fma.rn.f32 	%f1299, %f1183, %f1296, %f1293;
	ld.shared.f32 	%f1300, [%r371+22276];
	fma.rn.f32 	%f1301, %f1186, %f1300, %f1295;
	ld.shared.f32 	%f1302, [%r371+22404];
	fma.rn.f32 	%f1303, %f1186, %f1302, %f1297;
	fma.rn.f32 	%f1304, %f1191, %f1300, %f1298;
	fma.rn.f32 	%f1305, %f1191, %f1302, %f1299;
	ld.shared.f32 	%f1306, [%r371+22532];
	fma.rn.f32 	%f1307, %f1194, %f1306, %f1301;
	ld.shared.f32 	%f1308, [%r371+22660];
	fma.rn.f32 	%f1309, %f1194, %f1308, %f1303;
	fma.rn.f32 	%f1310, %f1199, %f1306, %f1304;
	fma.rn.f32 	%f1311, %f1199, %f1308, %f1305;
	ld.shared.f32 	%f1312, [%r371+22788];
	fma.rn.f32 	%f1313, %f1202, %f1312, %f1307;
	ld.shared.f32 	%f1314, [%r371+22916];
	fma.rn.f32 	%f1315, %f1202, %f1314, %f1309;
	fma.rn.f32 	%f1316, %f1207, %f1312, %f1310;
	fma.rn.f32 	%f1317, %f1207, %f1314, %f1311;
	ld.shared.f32 	%f1318, [%r371+23044];
	fma.rn.f32 	%f1319, %f1210, %f1318, %f1313;
	ld.shared.f32 	%f1320, [%r371+23172];
	fma.rn.f32 	%f1321, %f1210, %f1320, %f1315;
	fma.rn.f32 	%f1322, %f1215, %f1318, %f1316;
	fma.rn.f32 	%f1323, %f1215, %f1320, %f1317;
	ld.shared.f32 	%f1324, [%r371+23300];
	fma.rn.f32 	%f1325, %f1218, %f1324, %f1319;
	ld.shared.f32 	%f1326, [%r371+23428];
	fma.rn.f32 	%f1327, %f1218, %f1326, %f1321;
	fma.rn.f32 	%f1328, %f1223, %f1324, %f1322;
	fma.rn.f32 	%f1329, %f1223, %f1326, %f1323;
	ld.shared.f32 	%f1330, [%r371+23556];
	fma.rn.f32 	%f1331, %f1226, %f1330, %f1325;
	ld.shared.f32 	%f1332, [%r371+23684];
	fma.rn.f32 	%f1333, %f1226, %f1332, %f1327;
	fma.rn.f32 	%f1334, %f1231, %f1330, %f1328;
	fma.rn.f32 	%f1335, %f1231, %f1332, %f1329;
	ld.shared.f32 	%f1336, [%r371+23812];
	fma.rn.f32 	%f1337, %f1234, %f1336, %f1331;
	ld.shared.f32 	%f1338, [%r371+23940];
	fma.rn.f32 	%f1339, %f1234, %f1338, %f1333;
	fma.rn.f32 	%f1340, %f1239, %f1336, %f1334;
	fma.rn.f32 	%f1341, %f1239, %f1338, %f1335;
	ld.shared.f32 	%f1342, [%r371+24068];
	fma.rn.f32 	%f1343, %f1242, %f1342, %f1337;
	ld.shared.f32 	%f1344, [%r371+24196];
	fma.rn.f32 	%f1345, %f1242, %f1344, %f1339;
	fma.rn.f32 	%f1346, %f1247, %f1342, %f1340;
	fma.rn.f32 	%f1347, %f1247, %f1344, %f1341;
	ld.shared.f32 	%f1348, [%r371+24324];
	fma.rn.f32 	%f1349, %f1250, %f1348, %f1343;
	ld.shared.f32 	%f1350, [%r371+24452];
	fma.rn.f32 	%f1351, %f1250, %f1350, %f1345;
	fma.rn.f32 	%f1352, %f1255, %f1348, %f1346;
	fma.rn.f32 	%f1353, %f1255, %f1350, %f1347;
	// begin inline asm
	cp.async.wait_group 0;
	// end inline asm
	bar.sync 	0;
	ld.shared.f32 	%f1354, [%r365+10368];
	ld.shared.f32 	%f1355, [%r371+24576];
	fma.rn.f32 	%f1356, %f1354, %f1355, %f1252;
	ld.shared.f32 	%f1357, [%r371+24704];
	fma.rn.f32 	%f1358, %f1354, %f1357, %f1254;
	ld.shared.f32 	%f1359, [%r365+12160];
	fma.rn.f32 	%f1360, %f1359, %f1355, %f1256;
	fma.rn.f32 	%f1361, %f1359, %f1357, %f1257;
	ld.shared.f32 	%f1362, [%r365+10372];
	ld.shared.f32 	%f1363, [%r371+24832];
	fma.rn.f32 	%f1364, %f1362, %f1363, %f1356;
	ld.shared.f32 	%f1365, [%r371+24960];
	fma.rn.f32 	%f1366, %f1362, %f1365, %f1358;
	ld.shared.f32 	%f1367, [%r365+12164];
	fma.rn.f32 	%f1368, %f1367, %f1363, %f1360;
	fma.rn.f32 	%f1369, %f1367, %f1365, %f1361;
	ld.shared.f32 	%f1370, [%r365+10376];
	ld.shared.f32 	%f1371, [%r371+25088];
	fma.rn.f32 	%f1372, %f1370, %f1371, %f1364;
	ld.shared.f32 	%f1373, [%r371+25216];
	fma.rn.f32 	%f1374, %f1370, %f1373, %f1366;
	ld.shared.f32 	%f1375, [%r365+12168];
	fma.rn.f32 	%f1376, %f1375, %f1371, %f1368;
	fma.rn.f32 	%f1377, %f1375, %f1373, %f1369;
	ld.shared.f32 	%f1378, [%r365+10380];
	ld.shared.f32 	%f1379, [%r371+25344];
	fma.rn.f32 	%f1380, %f1378, %f1379, %f1372;
	ld.shared.f32 	%f1381, [%r371+25472];
	fma.rn.f32 	%f1382, %f1378, %f1381, %f1374;
	ld.shared.f32 	%f1383, [%r365+12172];
	fma.rn.f32 	%f1384, %f1383, %f1379, %f1376;
	fma.rn.f32 	%f1385, %f1383, %f1381, %f1377;
	ld.shared.f32 	%f1386, [%r365+10384];
	ld.shared.f32 	%f1387, [%r371+25600];
	fma.rn.f32 	%f1388, %f1386, %f1387, %f1380;
	ld.shared.f32 	%f1389, [%r371+25728];
	fma.rn.f32 	%f1390, %f1386, %f1389, %f1382;
	ld.shared.f32 	%f1391, [%r365+12176];
	fma.rn.f32 	%f1392, %f1391, %f1387, %f1384;
	fma.rn.f32 	%f1393, %f1391, %f1389, %f1385;
	ld.shared.f32 	%f1394, [%r365+10388];
	ld.shared.f32 	%f1395, [%r371+25856];
	fma.rn.f32 	%f1396, %f1394, %f1395, %f1388;
	ld.shared.f32 	%f1397, [%r371+25984];
	fma.rn.f32 	%f1398, %f1394, %f1397, %f1390;
	ld.shared.f32 	%f1399, [%r365+12180];
	fma.rn.f32 	%f1400, %f1399, %f1395, %f1392;
	fma.rn.f32 	%f1401, %f1399, %f1397, %f1393;
	ld.shared.f32 	%f1402, [%r365+10392];
	ld.shared.f32 	%f1403, [%r371+26112];
	fma.rn.f32 	%f1404, %f1402, %f1403, %f1396;
	ld.shared.f32 	%f1405, [%r371+26240];
	fma.rn.f32 	%f1406, %f1402, %f1405, %f1398;
	ld.shared.f32 	%f1407, [%r365+12184];
	fma.rn.f32 	%f1408, %f1407, %f1403, %f1400;
	fma.rn.f32 	%f1409, %f1407, %f1405, %f1401;
	ld.shared.f32 	%f1410, [%r365+10396];
	ld.shared.f32 	%f1411, [%r371+26368];
	fma.rn.f32 	%f1412, %f1410, %f1411, %f1404;
	ld.shared.f32 	%f1413, [%r371+26496];
	fma.rn.f32 	%f1414, %f1410, %f1413, %f1406;
	ld.shared.f32 	%f1415, [%r365+12188];
	fma.rn.f32 	%f1416, %f1415, %f1411, %f1408;
	fma.rn.f32 	%f1417, %f1415, %f1413, %f1409;
	ld.shared.f32 	%f1418, [%r365+10400];
	ld.shared.f32 	%f1419, [%r371+26624];
	fma.rn.f32 	%f1420, %f1418, %f1419, %f1412;
	ld.shared.f32 	%f1421, [%r371+26752];
	fma.rn.f32 	%f1422, %f1418, %f1421, %f1414;
	ld.shared.f32 	%f1423, [%r365+12192];
	fma.rn.f32 	%f1424, %f1423, %f1419, %f1416;
	fma.rn.f32 	%f1425, %f1423, %f1421, %f1417;
	ld.shared.f32 	%f1426, [%r365+10404];
	ld.shared.f32 	%f1427, [%r371+26880];
	fma.rn.f32 	%f1428, %f1426, %f1427, %f1420;
	ld.shared.f32 	%f1429, [%r371+27008];
	fma.rn.f32 	%f1430, %f1426, %f1429, %f1422;
	ld.shared.f32 	%f1431, [%r365+12196];
	fma.rn.f32 	%f1432, %f1431, %f1427, %f1424;
	fma.rn.f32 	%f1433, %f1431, %f1429, %f1425;
	ld.shared.f32 	%f1434, [%r365+10408];
	ld.shared.f32 	%f1435, [%r371+27136];
	fma.rn.f32 	%f1436, %f1434, %f1435, %f1428;
	ld.shared.f32 	%f1437, [%r371+27264];
	fma.rn.f32 	%f1438, %f1434, %f1437, %f1430;
	ld.shared.f32 	%f1439, [%r365+12200];
	fma.rn.f32 	%f1440, %f1439, %f1435, %f1432;
	fma.rn.f32 	%f1441, %f1439, %f1437, %f1433;
	ld.shared.f32 	%f1442, [%r365+10412];
	ld.shared.f32 	%f1443, [%r371+27392];
	fma.rn.f32 	%f1444, %f1442, %f1443, %f1436;
	ld.shared.f32 	%f1445, [%r371+27520];
	fma.rn.f32 	%f1446, %f1442, %f1445, %f1438;
	ld.shared.f32 	%f1447, [%r365+12204];
	fma.rn.f32 	%f1448, %f1447, %f1443, %f1440;
	fma.rn.f32 	%f1449, %f1447, %f1445, %f1441;
	ld.shared.f32 	%f1450, [%r365+10416];
	ld.shared.f32 	%f1451, [%r371+27648];
	fma.rn.f32 	%f1452, %f1450, %f1451, %f1444;
	ld.shared.f32 	%f1453, [%r371+27776];
	fma.rn.f32 	%f1454, %f1450, %f1453, %f1446;
	ld.shared.f32 	%f1455, [%r365+12208];
	fma.rn.f32 	%f1456, %f1455, %f1451, %f1448;
	fma.rn.f32 	%f1457, %f1455, %f1453, %f1449;
	ld.shared.f32 	%f1458, [%r365+10420];
	ld.shared.f32 	%f1459, [%r371+27904];
	fma.rn.f32 	%f1460, %f1458, %f1459, %f1452;
	ld.shared.f32 	%f1461, [%r371+28032];
	fma.rn.f32 	%f1462, %f1458, %f1461, %f1454;
	ld.shared.f32 	%f1463, [%r365+12212];
	fma.rn.f32 	%f1464, %f1463, %f1459, %f1456;
	fma.rn.f32 	%f1465, %f1463, %f1461, %f1457;
	ld.shared.f32 	%f1466, [%r365+10424];
	ld.shared.f32 	%f1467, [%r371+28160];
	fma.rn.f32 	%f1468, %f1466, %f1467, %f1460;
	ld.shared.f32 	%f1469, [%r371+28288];
	fma.rn.f32 	%f1470, %f1466, %f1469, %f1462;
	ld.shared.f32 	%f1471, [%r365+12216];
	fma.rn.f32 	%f1472, %f1471, %f1467, %f1464;
	fma.rn.f32 	%f1473, %f1471, %f1469, %f1465;
	ld.shared.f32 	%f1474, [%r365+10428];
	ld.shared.f32 	%f1475, [%r371+28416];
	fma.rn.f32 	%f1476, %f1474, %f1475, %f1468;
	ld.shared.f32 	%f1477, [%r371+28544];
	fma.rn.f32 	%f1478, %f1474, %f1477, %f1470;
	ld.shared.f32 	%f1479, [%r365+12220];
	fma.rn.f32 	%f1480, %f1479, %f1475, %f1472;
	fma.rn.f32 	%f1481, %f1479, %f1477, %f1473;
	ld.shared.f32 	%f1482, [%r371+24580];
	fma.rn.f32 	%f1483, %f1354, %f1482, %f1349;
	ld.shared.f32 	%f1484, [%r371+24708];
	fma.rn.f32 	%f1485, %f1354, %f1484, %f1351;
	fma.rn.f32 	%f1486, %f1359, %f1482, %f1352;
	fma.rn.f32 	%f1487, %f1359, %f1484, %f1353;
	ld.shared.f32 	%f1488, [%r371+24836];
	fma.rn.f32 	%f1489, %f1362, %f1488, %f1483;
	ld.shared.f32 	%f1490, [%r371+24964];
	fma.rn.f32 	%f1491, %f1362, %f1490, %f1485;
	fma.rn.f32 	%f1492, %f1367, %f1488, %f1486;
	fma.rn.f32 	%f1493, %f1367, %f1490, %f1487;
	ld.shared.f32 	%f1494, [%r371+25092];
	fma.rn.f32 	%f1495, %f1370, %f1494, %f1489;
	ld.shared.f32 	%f1496, [%r371+25220];
	fma.rn.f32 	%f1497, %f1370, %f1496, %f1491;
	fma.rn.f32 	%f1498, %f1375, %f1494, %f1492;
	fma.rn.f32 	%f1499, %f1375, %f1496, %f1493;
	ld.shared.f32 	%f1500, [%r371+25348];
	fma.rn.f32 	%f1501, %f1378, %f1500, %f1495;
	ld.shared.f32 	%f1502, [%r371+25476];
	fma.rn.f32 	%f1503, %f1378, %f1502, %f1497;
	fma.rn.f32 	%f1504, %f1383, %f1500, %f1498;
	fma.rn.f32 	%f1505, %f1383, %f1502, %f1499;
	ld.shared.f32 	%f1506, [%r371+25604];
	fma.rn.f32 	%f1507, %f1386, %f1506, %f1501;
	ld.shared.f32 	%f1508, [%r371+25732];
	fma.rn.f32 	%f1509, %f1386, %f1508, %f1503;
	fma.rn.f32 	%f1510, %f1391, %f1506, %f1504;
	fma.rn.f32 	%f1511, %f1391, %f1508, %f1505;
	ld.shared.f32 	%f1512, [%r371+25860];
	fma.rn.f32 	%f1513, %f1394, %f1512, %f1507;
	ld.shared.f32 	%f1514, [%r371+25988];
	fma.rn.f32 	%f1515, %f1394, %f1514, %f1509;
	fma.rn.f32 	%f1516, %f1399, %f1512, %f1510;
	fma.rn.f32 	%f1517, %f1399, %f1514, %f1511;
	ld.shared.f32 	%f1518, [%r371+26116];
	fma.rn.f32 	%f1519, %f1402, %f1518, %f1513;
	ld.shared.f32 	%f1520, [%r371+26244];
	fma.rn.f32 	%f1521, %f1402, %f1520, %f1515;
	fma.rn.f32 	%f1522, %f1407, %f1518, %f1516;
	fma.rn.f32 	%f1523, %f1407, %f1520, %f1517;
	ld.shared.f32 	%f1524, [%r371+26372];
	fma.rn.f32 	%f1525, %f1410, %f1524, %f1519;
	ld.shared.f32 	%f1526, [%r371+26500];
	fma.rn.f32 	%f1527, %f1410, %f1526, %f1521;
	fma.rn.f32 	%f1528, %f1415, %f1524, %f1522;
	fma.rn.f32 	%f1529, %f1415, %f1526, %f1523;
	ld.shared.f32 	%f1530, [%r371+26628];
	fma.rn.f32 	%f1531, %f1418, %f1530, %f1525;
	ld.shared.f32 	%f1532, [%r371+26756];
	fma.rn.f32 	%f1533, %f1418, %f1532, %f1527;
	fma.rn.f32 	%f1534, %f1423, %f1530, %f1528;
	fma.rn.f32 	%f1535, %f1423, %f1532, %f1529;
	ld.shared.f32 	%f1536, [%r371+26884];
	fma.rn.f32 	%f1537, %f1426, %f1536, %f1531;
	ld.shared.f32 	%f1538, [%r371+27012];
	fma.rn.f32 	%f1539, %f1426, %f1538, %f1533;
	fma.rn.f32 	%f1540, %f1431, %f1536, %f1534;
	fma.rn.f32 	%f1541, %f1431, %f1538, %f1535;
	ld.shared.f32 	%f1542, [%r371+27140];
	fma.rn.f32 	%f1543, %f1434, %f1542, %f1537;
	ld.shared.f32 	%f1544, [%r371+27268];
	fma.rn.f32 	%f1545, %f1434, %f1544, %f1539;
	fma.rn.f32 	%f1546, %f1439, %f1542, %f1540;
	fma.rn.f32 	%f1547, %f1439, %f1544, %f1541;
	ld.shared.f32 	%f1548, [%r371+27396];
	fma.rn.f32 	%f1549, %f1442, %f1548, %f1543;
	ld.shared.f32 	%f1550, [%r371+27524];
	fma.rn.f32 	%f1551, %f1442, %f1550, %f1545;
	fma.rn.f32 	%f1552, %f1447, %f1548, %f1546;
	fma.rn.f32 	%f1553, %f1447, %f1550, %f1547;
	ld.shared.f32 	%f1554, [%r371+27652];
	fma.rn.f32 	%f1555, %f1450, %f1554, %f1549;
	ld.shared.f32 	%f1556, [%r371+27780];
	fma.rn.f32 	%f1557, %f1450, %f1556, %f1551;
	fma.rn.f32 	%f1558, %f1455, %f1554, %f1552;
	fma.rn.f32 	%f1559, %f1455, %f1556, %f1553;
	ld.shared.f32 	%f1560, [%r371+27908];
	fma.rn.f32 	%f1561, %f1458, %f1560, %f1555;
	ld.shared.f32 	%f1562, [%r371+28036];
	fma.rn.f32 	%f1563, %f1458, %f1562, %f1557;
	fma.rn.f32 	%f1564, %f1463, %f1560, %f1558;
	fma.rn.f32 	%f1565, %f1463, %f1562, %f1559;
	ld.shared.f32 	%f1566, [%r371+28164];
	fma.rn.f32 	%f1567, %f1466, %f1566, %f1561;
	ld.shared.f32 	%f1568, [%r371+28292];
	fma.rn.f32 	%f1569, %f1466, %f1568, %f1563;
	fma.rn.f32 	%f1570, %f1471, %f1566, %f1564;
	fma.rn.f32 	%f1571, %f1471, %f1568, %f1565;
	ld.shared.f32 	%f1572, [%r371+28420];
	fma.rn.f32 	%f1573, %f1474, %f1572, %f1567;
	ld.shared.f32 	%f1574, [%r371+28548];
	fma.rn.f32 	%f1575, %f1474, %f1574, %f1569;
	fma.rn.f32 	%f1576, %f1479, %f1572, %f1570;
	fma.rn.f32 	%f1577, %f1479, %f1574, %f1571;
	ld.shared.f32 	%f1578, [%r365+10432];
	ld.shared.f32 	%f1579, [%r371+28672];
	fma.rn.f32 	%f1580, %f1578, %f1579, %f1476;
	ld.shared.f32 	%f1581, [%r371+28800];
	fma.rn.f32 	%f1582, %f1578, %f1581, %f1478;
	ld.shared.f32 	%f1583, [%r365+12224];
	fma.rn.f32 	%f1584, %f1583, %f1579, %f1480;
	fma.rn.f32 	%f1585, %f1583, %f1581, %f1481;
	ld.shared.f32 	%f1586, [%r365+10436];
	ld.shared.f32 	%f1587, [%r371+28928];
	fma.rn.f32 	%f1588, %f1586, %f1587, %f1580;
	ld.shared.f32 	%f1589, [%r371+29056];
	fma.rn.f32 	%f1590, %f1586, %f1589, %f1582;
	ld.shared.f32 	%f1591, [%r365+12228];
	fma.rn.f32 	%f1592, %f1591, %f1587, %f1584;
	fma.rn.f32 	%f1593, %f1591, %f1589, %f1585;
	ld.shared.f32 	%f1594, [%r365+10440];
	ld.shared.f32 	%f1595, [%r371+29184];
	fma.rn.f32 	%f1596, %f1594, %f1595, %f1588;
	ld.shared.f32 	%f1597, [%r371+29312];
	fma.rn.f32 	%f1598, %f1594, %f1597, %f1590;
	ld.shared.f32 	%f1599, [%r365+12232];
	fma.rn.f32 	%f1600, %f1599, %f1595, %f1592;
	fma.rn.f32 	%f1601, %f1599, %f1597, %f1593;
	ld.shared.f32 	%f1602, [%r365+10444];
	ld.shared.f32 	%f1603, [%r371+29440];
	fma.rn.f32 	%f1604, %f1602, %f1603, %f1596;
	ld.shared.f32 	%f1605, [%r371+29568];
	fma.rn.f32 	%f1606, %f1602, %f1605, %f1598;
	ld.shared.f32 	%f1607, [%r365+12236];
	fma.rn.f32 	%f1608, %f1607, %f1603, %f1600;
	fma.rn.f32 	%f1609, %f1607, %f1605, %f1601;
	ld.shared.f32 	%f1610, [%r365+10448];
	ld.shared.f32 	%f1611, [%r371+29696];
	fma.rn.f32 	%f1612, %f1610, %f1611, %f1604;
	ld.shared.f32 	%f1613, [%r371+29824];
	fma.rn.f32 	%f1614, %f1610, %f1613, %f1606;
	ld.shared.f32 	%f1615, [%r365+12240];
	fma.rn.f32 	%f1616, %f1615, %f1611, %f1608;
	fma.rn.f32 	%f1617, %f1615, %f1613, %f1609;
	ld.shared.f32 	%f1618, [%r365+10452];
	ld.shared.f32 	%f1619, [%r371+29952];
	fma.rn.f32 	%f1620, %f1618, %f1619, %f1612;
	ld.shared.f32 	%f1621, [%r371+30080];
	fma.rn.f32 	%f1622, %f1618, %f1621, %f1614;
	ld.shared.f32 	%f1623, [%r365+12244];
	fma.rn.f32 	%f1624, %f1623, %f1619, %f1616;
	fma.rn.f32 	%f1625, %f1623, %f1621, %f1617;
	ld.shared.f32 	%f1626, [%r365+10456];
	ld.shared.f32 	%f1627, [%r371+30208];
	fma.rn.f32 	%f1628, %f1626, %f1627, %f1620;
	ld.shared.f32 	%f1629, [%r371+30336];
	fma.rn.f32 	%f1630, %f1626, %f1629, %f1622;
	ld.shared.f32 	%f1631, [%r365+12248];
	fma.rn.f32 	%f1632, %f1631, %f1627, %f1624;
	fma.rn.f32 	%f1633, %f1631, %f1629, %f1625;
	ld.shared.f32 	%f1634, [%r365+10460];
	ld.shared.f32 	%f1635, [%r371+30464];
	fma.rn.f32 	%f1636, %f1634, %f1635, %f1628;
	ld.shared.f32 	%f1637, [%r371+30592];
	fma.rn.f32 	%f1638, %f1634, %f1637, %f1630;
	ld.shared.f32 	%f1639, [%r365+12252];
	fma.rn.f32 	%f1640, %f1639, %f1635, %f1632;
	fma.rn.f32 	%f1641, %f1639, %f1637, %f1633;
	ld.shared.f32 	%f1642, [%r365+10464];
	ld.shared.f32 	%f1643, [%r371+30720];
	fma.rn.f32 	%f1644, %f1642, %f1643, %f1636;
	ld.shared.f32 	%f1645, [%r371+30848];
	fma.rn.f32 	%f1646, %f1642, %f1645, %f1638;
	ld.shared.f32 	%f1647, [%r365+12256];
	fma.rn.f32 	%f1648, %f1647, %f1643, %f1640;
	fma.rn.f32 	%f1649, %f1647, %f1645, %f1641;
	ld.shared.f32 	%f1650, [%r365+10468];
	ld.shared.f32 	%f1651, [%r371+30976];
	fma.rn.f32 	%f1652, %f1650, %f1651, %f1644;
	ld.shared.f32 	%f1653, [%r371+31104];
	fma.rn.f32 	%f1654, %f1650, %f1653, %f1646;
	ld.shared.f32 	%f1655, [%r365+12260];
	fma.rn.f32 	%f1656, %f1655, %f1651, %f1648;
	fma.rn.f32 	%f1657, %f1655, %f1653, %f1649;
	ld.shared.f32 	%f1658, [%r365+10472];
	ld.shared.f32 	%f1659, [%r371+31232];
	fma.rn.f32 	%f1660, %f1658, %f1659, %f1652;
	ld.shared.f32 	%f1661, [%r371+31360];
	fma.rn.f32 	%f1662, %f1658, %f1661, %f1654;
	ld.shared.f32 	%f1663, [%r365+12264];
	fma.rn.f32 	%f1664, %f1663, %f1659, %f1656;
	fma.rn.f32 	%f1665, %f1663, %f1661, %f1657;
	ld.shared.f32 	%f1666, [%r365+10476];
	ld.shared.f32 	%f1667, [%r371+31488];
	fma.rn.f32 	%f1668, %f1666, %f1667, %f1660;
	ld.shared.f32 	%f1669, [%r371+31616];
	fma.rn.f32 	%f1670, %f1666, %f1669, %f1662;
	ld.shared.f32 	%f1671, [%r365+12268];
	fma.rn.f32 	%f1672, %f1671, %f1667, %f1664;
	fma.rn.f32 	%f1673, %f1671, %f1669, %f1665;
	ld.shared.f32 	%f1674, [%r365+10480];
	ld.shared.f32 	%f1675, [%r371+31744];
	fma.rn.f32 	%f1676, %f1674, %f1675, %f1668;
	ld.shared.f32 	%f1677, [%r371+31872];
	fma.rn.f32 	%f1678, %f1674, %f1677, %f1670;
	ld.shared.f32 	%f1679, [%r365+12272];
	fma.rn.f32 	%f1680, %f1679, %f1675, %f1672;
	fma.rn.f32 	%f1681, %f1679, %f1677, %f1673;
	ld.shared.f32 	%f1682, [%r365+10484];
	ld.shared.f32 	%f1683, [%r371+32000];
	fma.rn.f32 	%f1684, %f1682, %f1683, %f1676;
	ld.shared.f32 	%f1685, [%r371+32128];
	fma.rn.f32 	%f1686, %f1682, %f1685, %f1678;
	ld.shared.f32 	%f1687, [%r365+12276];
	fma.rn.f32 	%f1688, %f1687, %f1683, %f1680;
	fma.rn.f32 	%f1689, %f1687, %f1685, %f1681;
	ld.shared.f32 	%f1690, [%r365+10488];
	ld.shared.f32 	%f1691, [%r371+32256];
	fma.rn.f32 	%f1692, %f1690, %f1691, %f1684;
	ld.shared.f32 	%f1693, [%r371+32384];
	fma.rn.f32 	%f1694, %f1690, %f1693, %f1686;
	ld.shared.f32 	%f1695, [%r365+12280];
	fma.rn.f32 	%f1696, %f1695, %f1691, %f1688;
	fma.rn.f32 	%f1697, %f1695, %f1693, %f1689;
	ld.shared.f32 	%f1698, [%r365+10492];
	ld.shared.f32 	%f1699, [%r371+32512];
	fma.rn.f32 	%f1700, %f1698, %f1699, %f1692;
	ld.shared.f32 	%f1701, [%r371+32640];
	fma.rn.f32 	%f1702, %f1698, %f1701, %f1694;
	ld.shared.f32 	%f1703, [%r365+12284];
	fma.rn.f32 	%f1704, %f1703, %f1699, %f1696;
	fma.rn.f32 	%f1705, %f1703, %f1701, %f1697;
	ld.shared.f32 	%f1706, [%r371+28676];
	fma.rn.f32 	%f1707, %f1578, %f1706, %f1573;
	ld.shared.f32 	%f1708, [%r371+28804];
	fma.rn.f32 	%f1709, %f1578, %f1708, %f1575;
	fma.rn.f32 	%f1710, %f1583, %f1706, %f1576;
	fma.rn.f32 	%f1711, %f1583, %f1708, %f1577;
	ld.shared.f32 	%f1712, [%r371+28932];
	fma.rn.f32 	%f1713, %f1586, %f1712, %f1707;
	ld.shared.f32 	%f1714, [%r371+29060];
	fma.rn.f32 	%f1715, %f1586, %f1714, %f1709;
	fma.rn.f32 	%f1716, %f1591, %f1712, %f1710;
	fma.rn.f32 	%f1717, %f1591, %f1714, %f1711;
	ld.shared.f32 	%f1718, [%r371+29188];
	fma.rn.f32 	%f1719, %f1594, %f1718, %f1713;
	ld.shared.f32 	%f1720, [%r371+29316];
	fma.rn.f32 	%f1721, %f1594, %f1720, %f1715;
	fma.rn.f32 	%f1722, %f1599, %f1718, %f1716;
	fma.rn.f32 	%f1723, %f1599, %f1720, %f1717;
	ld.shared.f32 	%f1724, [%r371+29444];
	fma.rn.f32 	%f1725, %f1602, %f1724, %f1719;
	ld.shared.f32 	%f1726, [%r371+29572];
	fma.rn.f32 	%f1727, %f1602, %f1726, %f1721;
	fma.rn.f32 	%f1728, %f1607, %f1724, %f1722;
	fma.rn.f32 	%f1729, %f1607, %f1726, %f1723;
	ld.shared.f32 	%f1730, [%r371+29700];
	fma.rn.f32 	%f1731, %f1610, %f1730, %f1725;
	ld.shared.f32 	%f1732, [%r371+29828];
	fma.rn.f32 	%f1733, %f1610, %f1732, %f1727;
	fma.rn.f32 	%f1734, %f1615, %f1730, %f1728;
	fma.rn.f32 	%f1735, %f1615, %f1732, %f1729;
	ld.shared.f32 	%f1736, [%r371+29956];
	fma.rn.f32 	%f1737, %f1618, %f1736, %f1731;
	ld.shared.f32 	%f1738, [%r371+30084];
	fma.rn.f32 	%f1739, %f1618, %f1738, %f1733;
	fma.rn.f32 	%f1740, %f1623, %f1736, %f1734;
	fma.rn.f32 	%f1741, %f1623, %f1738, %f1735;
	ld.shared.f32 	%f1742, [%r371+30212];
	fma.rn.f32 	%f1743, %f1626, %f1742, %f1737;
	ld.shared.f32 	%f1744, [%r371+30340];
	fma.rn.f32 	%f1745, %f1626, %f1744, %f1739;
	fma.rn.f32 	%f1746, %f1631, %f1742, %f1740;
	fma.rn.f32 	%f1747, %f1631, %f1744, %f1741;
	ld.shared.f32 	%f1748, [%r371+30468];
	fma.rn.f32 	%f1749, %f1634, %f1748, %f1743;
	ld.shared.f32 	%f1750, [%r371+30596];
	fma.rn.f32 	%f1751, %f1634, %f1750, %f1745;
	fma.rn.f32 	%f1752, %f1639, %f1748, %f1746;
	fma.rn.f32 	%f1753, %f1639, %f1750, %f1747;
	ld.shared.f32 	%f1754, [%r371+30724];
	fma.rn.f32 	%f1755, %f1642, %f1754, %f1749;
	ld.shared.f32 	%f1756, [%r371+30852];
	fma.rn.f32 	%f1757, %f1642, %f1756, %f1751;
	fma.rn.f32 	%f1758, %f1647, %f1754, %f1752;
	fma.rn.f32 	%f1759, %f1647, %f1756, %f1753;
	ld.shared.f32 	%f1760, [%r371+30980];
	fma.rn.f32 	%f1761, %f1650, %f1760, %f1755;
	ld.shared.f32 	%f1762, [%r371+31108];
	fma.rn.f32 	%f1763, %f1650, %f1762, %f1757;
	fma.rn.f32 	%f1764, %f1655, %f1760, %f1758;
	fma.rn.f32 	%f1765, %f1655, %f1762, %f1759;
	ld.shared.f32 	%f1766, [%r371+31236];
	fma.rn.f32 	%f1767, %f1658, %f1766, %f1761;
	ld.shared.f32 	%f1768, [%r371+31364];
	fma.rn.f32 	%f1769, %f1658, %f1768, %f1763;
	fma.rn.f32 	%f1770, %f1663, %f1766, %f1764;
	fma.rn.f32 	%f1771, %f1663, %f1768, %f1765;
	ld.shared.f32 	%f1772, [%r371+31492];
	fma.rn.f32 	%f1773, %f1666, %f1772, %f1767;
	ld.shared.f32 	%f1774, [%r371+31620];
	fma.rn.f32 	%f1775, %f1666, %f1774, %f1769;
	fma.rn.f32 	%f1776, %f1671, %f1772, %f1770;
	fma.rn.f32 	%f1777, %f1671, %f1774, %f1771;
	ld.shared.f32 	%f1778, [%r371+31748];
	fma.rn.f32 	%f1779, %f1674, %f1778, %f1773;
	ld.shared.f32 	%f1780, [%r371+31876];
	fma.rn.f32 	%f1781, %f1674, %f1780, %f1775;
	fma.rn.f32 	%f1782, %f1679, %f1778, %f1776;
	fma.rn.f32 	%f1783, %f1679, %f1780, %f1777;
	ld.shared.f32 	%f1784, [%r371+32004];
	fma.rn.f32 	%f1785, %f1682, %f1784, %f1779;
	ld.shared.f32 	%f1786, [%r371+32132];
	fma.rn.f32 	%f1787, %f1682, %f1786, %f1781;
	fma.rn.f32 	%f1788, %f1687, %f1784, %f1782;
	fma.rn.f32 	%f1789, %f1687, %f1786, %f1783;
	ld.shared.f32 	%f1790, [%r371+32260];
	fma.rn.f32 	%f1791, %f1690, %f1790, %f1785;
	ld.shared.f32 	%f1792, [%r371+32388];
	fma.rn.f32 	%f1793, %f1690, %f1792, %f1787;
	fma.rn.f32 	%f1794, %f1695, %f1790, %f1788;
	fma.rn.f32 	%f1795, %f1695, %f1792, %f1789;
	ld.shared.f32 	%f1796, [%r371+32516];
	fma.rn.f32 	%f1797, %f1698, %f1796, %f1791;
	ld.shared.f32 	%f1798, [%r371+32644];
	fma.rn.f32 	%f1799, %f1698, %f1798, %f1793;
	fma.rn.f32 	%f1800, %f1703, %f1796, %f1794;
	fma.rn.f32 	%f1801, %f1703, %f1798, %f1795;
	mov.u32 	%r372, %ctaid.x;
	shr.u32 	%r373, %r372, 2;
	shl.b32 	%r374, %r1, 4;
	and.b32  	%r375, %r374, 1792;
	mad.lo.s32 	%r376, %r373, 3584, %r375;
	shl.b32 	%r377, %r372, 6;
	and.b32  	%r378, %r377, 192;
	or.b32  	%r379, %r376, %r378;
	or.b32  	%r380, %r379, %r367;
	mul.wide.u32 	%rd307, %r380, 4;
	add.s64 	%rd308, %rd306, %rd307;
	st.global.f32 	[%rd308], %f1700;
	st.global.f32 	[%rd308+128], %f1702;
	st.global.f32 	[%rd308+7168], %f1704;
	st.global.f32 	[%rd308+7296], %f1705;
	st.global.f32 	[%rd308+4], %f1797;
	st.global.f32 	[%rd308+132], %f1799;
	st.global.f32 	[%rd308+7172], %f1800;
	st.global.f32 	[%rd308+7300], %f1801;
	ret;

}


// ===== COMPILED SASS (sm_100) =====

	.target	sm_100

	.elftype	@"ET_EXEC"


//--------------------- .note.nv.tkinfo           --------------------------
	.section	.note.nv.tkinfo,"",@"SHT_NOTE"
	.sectionflags	@"SHF_NOTE_NV_TKINFO"
	.tkinfo
        /*0018*/ 	.word	0x00000002
        /*0030*/ 	.string	""
        /*0030*/ 	.string	"ptxas"
        /*0030*/ 	.string	"Cuda compilation tools, release 13.0, V13.0.88"
        /*0030*/ 	.string	"Build cuda_13.0.r13.0/compiler.36424714_0"
        /*0030*/ 	.string	"-arch sm_100 -m 64 "



//--------------------- .note.nv.cuinfo           --------------------------
	.section	.note.nv.cuinfo,"",@"SHT_NOTE"
	.sectionflags	@"SHF_NOTE_NV_CUINFO"
        /*0018*/ 	.short	0x0002
        /*001a*/ 	.short	0x0064
        /*001c*/ 	.short	0x0082
	.zero		2


//--------------------- .nv.info                  --------------------------
	.section	.nv.info,"",@"SHT_CUDA_INFO"
	.align	4


	//----- nvinfo : EIATTR_REGCOUNT
	.align		4
        /*0000*/ 	.byte	0x04, 0x2f
        /*0002*/ 	.short	(.L_1 - .L_0)
	.align		4
.L_0:
        /*0004*/ 	.word	index@(main_kernel0)
        /*0008*/ 	.word	0x00000080


	//----- nvinfo : EIATTR_FRAME_SIZE
	.align		4
.L_1:
        /*000c*/ 	.byte	0x04, 0x11
        /*000e*/ 	.short	(.L_3 - .L_2)
	.align		4
.L_2:
        /*0010*/ 	.word	index@(main_kernel0)
        /*0014*/ 	.word	0x00000000


	//----- nvinfo : EIATTR_MIN_STACK_SIZE
	.align		4
.L_3:
        /*0018*/ 	.byte	0x04, 0x12
        /*001a*/ 	.short	(.L_5 - .L_4)
	.align		4
.L_4:
        /*001c*/ 	.word	index@(main_kernel0)
        /*0020*/ 	.word	0x00000000
.L_5:


//--------------------- .nv.compat                --------------------------
	.section	.nv.compat,"",@"SHT_CUDA_COMPAT_INFO"
	.align	4
        /*0000*/ 	.byte	0x02, 0x09, 0x00, 0x00, 0x02, 0x02, 0x01, 0x00, 0x02, 0x05, 0x05, 0x00, 0x03, 0x07, 0x01, 0x01
        /*0010*/ 	.byte	0x02, 0x03, 0x00, 0x00, 0x02, 0x06, 0x01, 0x00, 0x04, 0x0b, 0x08, 0x00, 0x09, 0x00, 0x00, 0x00
        /*0020*/ 	.byte	0x00, 0x00, 0x00, 0x00


//--------------------- .nv.info.main_kernel0     --------------------------
	.section	.nv.info.main_kernel0,"",@"SHT_CUDA_INFO"
	.sectionflags	@""
	.align	4


	//----- nvinfo : EIATTR_CUDA_API_VERSION
	.align		4
        /*0000*/ 	.byte	0x04, 0x37
        /*0002*/ 	.short	(.L_7 - .L_6)
.L_6:
        /*0004*/ 	.word	0x00000082


	//----- nvinfo : EIATTR_KPARAM_INFO
	.align		4
.L_7:
        /*0008*/ 	.byte	0x04, 0x17
        /*000a*/ 	.short	(.L_9 - .L_8)
.L_8:
        /*000c*/ 	.word	0x00000000
        /*0010*/ 	.short	0x0002
        /*0012*/ 	.short	0x0010
        /*0014*/ 	.byte	0x00, 0xf5, 0x21, 0x00


	//----- nvinfo : EIATTR_KPARAM_INFO
	.align		4
.L_9:
        /*0018*/ 	.byte	0x04, 0x17
        /*001a*/ 	.short	(.L_11 - .L_10)
.L_10:
        /*001c*/ 	.word	0x00000000
        /*0020*/ 	.short	0x0001
        /*0022*/ 	.short	0x0008
        /*0024*/ 	.byte	0x00, 0xf5, 0x21, 0x00


	//----- nvinfo : EIATTR_KPARAM_INFO
	.align		4
.L_11:
        /*0028*/ 	.byte	0x04, 0x17
        /*002a*/ 	.short	(.L_13 - .L_12)
.L_12:
        /*002c*/ 	.word	0x00000000
        /*0030*/ 	.short	0x0000
        /*0032*/ 	.short	0x0000
        /*0034*/ 	.byte	0x00, 0xf5, 0x21, 0x00


	//----- nvinfo : EIATTR_SPARSE_MMA_MASK
	.align		4
.L_13:
        /*0038*/ 	.byte	0x03, 0x50
        /*003a*/ 	.short	0x0000


	//----- nvinfo : EIATTR_MAXREG_COUNT
	.align		4
        /*003c*/ 	.byte	0x03, 0x1b
        /*003e*/ 	.short	0x00ff


	//----- nvinfo : EIATTR_NUM_BARRIERS
	.align		4
        /*0040*/ 	.byte	0x02, 0x4c
        /*0042*/ 	.byte	0x01
	.zero		1


	//----- nvinfo : EIATTR_MERCURY_ISA_VERSION
	.align		4
        /*0044*/ 	.byte	0x03, 0x5f
        /*0046*/ 	.short	0x0101


	//----- nvinfo : EIATTR_VRC_CTA_INIT_COUNT
	.align		4
        /*0048*/ 	.byte	0x02, 0x4a
	.zero		1
	.zero		1


	//----- nvinfo : EIATTR_EXIT_INSTR_OFFSETS
	.align		4
        /*004c*/ 	.byte	0x04, 0x1c
        /*004e*/ 	.short	(.L_15 - .L_14)


	//   ....[0]....
.L_14:
        /*0050*/ 	.word	0x00008460


	//----- nvinfo : EIATTR_MAX_THREADS
	.align		4
.L_15:
        /*0054*/ 	.byte	0x04, 0x05
        /*0056*/ 	.short	(.L_17 - .L_16)
.L_16:
        /*0058*/ 	.word	0x00000070
        /*005c*/ 	.word	0x00000001
        /*0060*/ 	.word	0x00000001


	//----- nvinfo : EIATTR_CBANK_PARAM_SIZE
	.align		4
.L_17:
        /*0064*/ 	.byte	0x03, 0x19
        /*0066*/ 	.short	0x0018


	//----- nvinfo : EIATTR_PARAM_CBANK
	.align		4
        /*0068*/ 	.byte	0x04, 0x0a
        /*006a*/ 	.short	(.L_19 - .L_18)
	.align		4
.L_18:
        /*006c*/ 	.word	index@(.nv.constant0.main_kernel0)
        /*0070*/ 	.short	0x0380
        /*0072*/ 	.short	0x0018


	//----- nvinfo : EIATTR_SW_WAR
	.align		4
.L_19:
        /*0074*/ 	.byte	0x04, 0x36
        /*0076*/ 	.short	(.L_21 - .L_20)
.L_20:
        /*0078*/ 	.word	0x00000008
.L_21:


//--------------------- .nv.callgraph             --------------------------
	.section	.nv.callgraph,"",@"SHT_CUDA_CALLGRAPH"
	.align	4
	.sectionentsize	8
	.align		4
        /*0000*/ 	.word	0x00000000
	.align		4
        /*0004*/ 	.word	0xffffffff
	.align		4
        /*0008*/ 	.word	0x00000000
	.align		4
        /*000c*/ 	.word	0xfffffffe
	.align		4
        /*0010*/ 	.word	0x00000000
	.align		4
        /*0014*/ 	.word	0xfffffffd
	.align		4
        /*0018*/ 	.word	0x00000000
	.align		4
        /*001c*/ 	.word	0xfffffffc


//--------------------- .text.main_kernel0        --------------------------
	.section	.text.main_kernel0,"ax",@progbits
	.align	128
        .global         main_kernel0
        .type           main_kernel0,@function
        .size           main_kernel0,(.L_x_2 - main_kernel0)
        .other          main_kernel0,@"STO_CUDA_ENTRY STV_DEFAULT"
main_kernel0:
.text.main_kernel0:
[----:B------:R-:W-:Y:S01]  /*0000*/  LDC R1, c[0x0][0x37c] ;  /* 0x0000df00ff017b82 */ /* 0x000fe20000000800 */
[----:B------:R-:W1:Y:S01]  /*0010*/  S2R R27, SR_CTAID.X ;  /* 0x00000000001b7919 */ /* 0x000e620000002500 */
[----:B------:R-:W-:-:S06]  /*0020*/  MOV R2, 0x400 ;  /* 0x0000040000027802 */ /* 0x000fcc0000000f00 */
[----:B------:R-:W2:Y:S01]  /*0030*/  LDC.64 R64, c[0x0][0x380] ;  /* 0x0000e000ff407b82 */ /* 0x000ea20000000a00 */
[----:B------:R-:W3:Y:S01]  /*0040*/  LDCU.64 UR10, c[0x0][0x358] ;  /* 0x00006b00ff0a77ac */ /* 0x000ee20008000a00 */
[----:B------:R-:W4:Y:S01]  /*0050*/  S2R R63, SR_CgaCtaId ;  /* 0x00000000003f7919 */ /* 0x000f220000008800 */
[----:B------:R-:W-:Y:S01]  /*0060*/  IADD3 R3, PT, PT, R2, 0x3600, RZ ;  /* 0x0000360002037810 */ /* 0x000fe20007ffe0ff */
[----:B------:R-:W5:Y:S04]  /*0070*/  S2R R0, SR_TID.X ;  /* 0x0000000000007919 */ /* 0x000f680000002100 */
[----:B------:R-:W3:Y:S01]  /*0080*/  LDC.64 R66, c[0x0][0x388] ;  /* 0x0000e200ff427b82 */ /* 0x000ee20000000a00 */
[----:B------:R-:W3:Y:S01]  /*0090*/  S2R R6, SR_SWINHI ;  /* 0x0000000000067919 */ /* 0x000ee20000002f00 */
[----:B-1----:R-:W-:-:S02]  /*00a0*/  SHF.R.U32.HI R59, RZ, 0x2, R27 ;  /* 0x00000002ff3b7819 */ /* 0x002fc4000001161b */
[----:B------:R-:W-:Y:S02]  /*00b0*/  SHF.L.U32 R27, R27, 0x6, RZ ;  /* 0x000000061b1b7819 */ /* 0x000fe400000006ff */
[----:B----4-:R-:W-:Y:S01]  /*00c0*/  LEA R61, R63, R2, 0x18 ;  /* 0x000000023f3d7211 */ /* 0x010fe200078ec0ff */
[----:B------:R-:W-:Y:S01]  /*00d0*/  IMAD R59, R59, 0x7000, RZ ;  /* 0x000070003b3b7824 */ /* 0x000fe200078e02ff */
[----:B------:R-:W-:Y:S02]  /*00e0*/  LEA R63, R63, R3, 0x18 ;  /* 0x000000033f3f7211 */ /* 0x000fe400078ec0ff */
[C---:B-----5:R-:W-:Y:S02]  /*00f0*/  SHF.L.U32 R2, R0.reuse, 0x4, RZ ;  /* 0x0000000400027819 */ /* 0x060fe400000006ff */
[----:B------:R-:W-:Y:S02]  /*0100*/  ISETP.GT.U32.AND P0, PT, R0, 0x4f, PT ;  /* 0x0000004f0000780c */ /* 0x000fe40003f04070 */
[----:B------:R-:W-:-:S02]  /*0110*/  IADD3 R8, PT, PT, R2, 0x700, RZ ;  /* 0x0000070002087810 */ /* 0x000fc40007ffe0ff */
[----:B------:R-:W-:Y:S02]  /*0120*/  LOP3.LUT R4, R0, 0x1f, RZ, 0xc0, !PT ;  /* 0x0000001f00047812 */ /* 0x000fe400078ec0ff */
[----:B------:R-:W-:Y:S02]  /*0130*/  LOP3.LUT R3, R59, 0xe00, R8, 0xf8, !PT ;  /* 0x00000e003b037812 */ /* 0x000fe400078ef808 */
[C---:B------:R-:W-:Y:S02]  /*0140*/  IADD3 R5, PT, PT, R2.reuse, 0x1500, RZ ;  /* 0x0000150002057810 */ /* 0x040fe40007ffe0ff */
[C---:B------:R-:W-:Y:S02]  /*0150*/  IADD3 R7, PT, PT, R2.reuse, 0x2300, RZ ;  /* 0x0000230002077810 */ /* 0x040fe40007ffe0ff */
[----:B------:R-:W-:Y:S02]  /*0160*/  IADD3 R8, PT, PT, R2, 0x3100, RZ ;  /* 0x0000310002087810 */ /* 0x000fe40007ffe0ff */
[----:B------:R-:W-:-:S02]  /*0170*/  LOP3.LUT R3, R3, 0x10, R4, 0xf6, !PT ;  /* 0x0000001003037812 */ /* 0x000fc400078ef604 */
[----:B------:R-:W-:Y:S02]  /*0180*/  LOP3.LUT R14, R4, 0x10, RZ, 0x3c, !PT ;  /* 0x00000010040e7812 */ /* 0x000fe400078e3cff */
[----:B------:R-:W-:Y:S01]  /*0190*/  LOP3.LUT R4, R5, 0x1e00, RZ, 0xc0, !PT ;  /* 0x00001e0005047812 */ /* 0x000fe200078ec0ff */
[----:B--2---:R-:W-:Y:S01]  /*01a0*/  IMAD.WIDE.U32 R68, R3, 0x4, R64 ;  /* 0x0000000403447825 */ /* 0x004fe200078e0040 */
[----:B------:R-:W-:Y:S02]  /*01b0*/  LOP3.LUT R5, R7, 0x2e00, RZ, 0xc0, !PT ;  /* 0x00002e0007057812 */ /* 0x000fe400078ec0ff */
[----:B------:R-:W-:Y:S02]  /*01c0*/  LOP3.LUT R8, R8, 0x3e00, RZ, 0xc0, !PT ;  /* 0x00003e0008087812 */ /* 0x000fe400078ec0ff */
[C-C-:B------:R-:W-:Y:S02]  /*01d0*/  IADD3 R4, PT, PT, R14.reuse, R4, R59.reuse ;  /* 0x000000040e047210 */ /* 0x140fe40007ffe03b */
[----:B------:R-:W-:-:S02]  /*01e0*/  IADD3 R5, PT, PT, R14, R5, R59 ;  /* 0x000000050e057210 */ /* 0x000fc40007ffe03b */
[----:B------:R-:W-:Y:S01]  /*01f0*/  @!P0 IADD3 R87, PT, PT, R8, R14, R59 ;  /* 0x0000000e08578210 */ /* 0x000fe20007ffe03b */
[----:B------:R-:W-:Y:S01]  /*0200*/  IMAD.WIDE.U32 R74, R4, 0x4, R64 ;  /* 0x00000004044a7825 */ /* 0x000fe200078e0040 */
[----:B------:R-:W-:Y:S02]  /*0210*/  IADD3 R14, PT, PT, R8, R59, R14 ;  /* 0x0000003b080e7210 */ /* 0x000fe40007ffe00e */
[C---:B------:R-:W-:Y:S01]  /*0220*/  SHF.L.U32 R9, R0.reuse, 0x2, RZ ;  /* 0x0000000200097819 */ /* 0x040fe200000006ff */
[----:B------:R-:W-:Y:S01]  /*0230*/  IMAD.WIDE.U32 R78, R5, 0x4, R64 ;  /* 0x00000004054e7825 */ /* 0x000fe200078e0040 */
[----:B------:R-:W-:Y:S02]  /*0240*/  LOP3.LUT R27, R27, 0xc0, RZ, 0xc0, !PT ;  /* 0x000000c01b1b7812 */ /* 0x000fe400078ec0ff */
[----:B------:R-:W-:Y:S02]  /*0250*/  IADD3 R8, PT, PT, R0, 0x10, RZ ;  /* 0x0000001000087810 */ /* 0x000fe40007ffe0ff */
[----:B------:R-:W-:-:S02]  /*0260*/  IADD3 R51, PT, PT, R9, 0x540, RZ ;  /* 0x0000054009337810 */ /* 0x000fc40007ffe0ff */
[----:B------:R-:W-:Y:S02]  /*0270*/  LOP3.LUT R8, R27, 0x3f, R8, 0xf8, !PT ;  /* 0x0000003f1b087812 */ /* 0x000fe400078ef808 */
[C---:B------:R-:W-:Y:S02]  /*0280*/  IADD3 R83, PT, PT, R9.reuse, 0xc40, RZ ;  /* 0x00000c4009537810 */ /* 0x040fe40007ffe0ff */
[C---:B------:R-:W-:Y:S02]  /*0290*/  IADD3 R111, PT, PT, R9.reuse, 0x1340, RZ ;  /* 0x00001340096f7810 */ /* 0x040fe40007ffe0ff */
[----:B------:R-:W-:Y:S02]  /*02a0*/  IADD3 R13, PT, PT, R9, 0x1a40, RZ ;  /* 0x00001a40090d7810 */ /* 0x000fe40007ffe0ff */
[----:B------:R-:W-:Y:S02]  /*02b0*/  MOV R60, R61 ;  /* 0x0000003d003c7202 */ /* 0x000fe40000000f00 */
[----:B---3--:R-:W-:-:S02]  /*02c0*/  MOV R61, R6 ;  /* 0x00000006003d7202 */ /* 0x008fc40000000f00 */
[C---:B------:R-:W-:Y:S02]  /*02d0*/  LOP3.LUT R51, R8.reuse, 0x700, R51, 0xf8, !PT ;  /* 0x0000070008337812 */ /* 0x040fe400078ef833 */
[----:B------:R-:W-:Y:S01]  /*02e0*/  LOP3.LUT R83, R8, 0xf00, R83, 0xf8, !PT ;  /* 0x00000f0008537812 */ /* 0x000fe200078ef853 */
[----:B------:R-:W-:Y:S01]  /*02f0*/  IMAD.WIDE.U32 R60, R0, 0x4, R60 ;  /* 0x00000004003c7825 */ /* 0x000fe200078e003c */
[C---:B------:R-:W-:Y:S02]  /*0300*/  LOP3.LUT R111, R8.reuse, 0x1700, R111, 0xf8, !PT ;  /* 0x00001700086f7812 */ /* 0x040fe400078ef86f */
[----:B------:R-:W-:Y:S02]  /*0310*/  LOP3.LUT R16, R8, 0x1f00, R13, 0xf8, !PT ;  /* 0x00001f0008107812 */ /* 0x000fe400078ef80d */
[----:B------:R-:W-:Y:S02]  /*0320*/  LOP3.LUT R8, R27, 0x3f, R0, 0xf8, !PT ;  /* 0x0000003f1b087812 */ /* 0x000fe400078ef800 */
[----:B------:R-:W-:-:S02]  /*0330*/  IADD3 R53, PT, PT, R9, 0x380, RZ ;  /* 0x0000038009357810 */ /* 0x000fc40007ffe0ff */
[----:B------:R-:W-:Y:S02]  /*0340*/  LOP3.LUT R57, R8, 0x100, R9, 0xf8, !PT ;  /* 0x0000010008397812 */ /* 0x000fe400078ef809 */
[----:B------:R-:W-:Y:S02]  /*0350*/  IADD3 R8, P1, PT, R60, 0x1c0, RZ ;  /* 0x000001c03c087810 */ /* 0x000fe40007f3e0ff */
[----:B------:R-:W-:Y:S01]  /*0360*/  IADD3 R119, PT, PT, R9, 0xa80, RZ ;  /* 0x00000a8009777810 */ /* 0x000fe20007ffe0ff */
[----:B------:R-:W-:Y:S01]  /*0370*/  IMAD.WIDE.U32 R56, R57, 0x4, R66 ;  /* 0x0000000439387825 */ /* 0x000fe200078e0042 */
[C---:B------:R-:W-:Y:S02]  /*0380*/  IADD3 R7, PT, PT, R9.reuse, 0x1180, RZ ;  /* 0x0000118009077810 */ /* 0x040fe40007ffe0ff */
[C---:B------:R-:W-:Y:S02]  /*0390*/  IADD3 R11, PT, PT, R9.reuse, 0x1880, RZ ;  /* 0x00001880090b7810 */ /* 0x040fe40007ffe0ff */
[----:B------:R-:W-:-:S02]  /*03a0*/  IADD3 R55, PT, PT, R9, 0x1c0, RZ ;  /* 0x000001c009377810 */ /* 0x000fc40007ffe0ff */
[C---:B------:R-:W-:Y:S02]  /*03b0*/  IADD3 R121, PT, PT, R9.reuse, 0x8c0, RZ ;  /* 0x000008c009797810 */ /* 0x040fe40007ffe0ff */
[C---:B------:R-:W-:Y:S02]  /*03c0*/  IADD3 R115, PT, PT, R9.reuse, 0xfc0, RZ ;  /* 0x00000fc009737810 */ /* 0x040fe40007ffe0ff */
[C---:B------:R-:W-:Y:S02]  /*03d0*/  IADD3 R13, PT, PT, R9.reuse, 0x16c0, RZ ;  /* 0x000016c0090d7810 */ /* 0x040fe40007ffe0ff */
[----:B------:R-:W-:Y:S02]  /*03e0*/  IADD3 R109, PT, PT, R9, 0x1dc0, RZ ;  /* 0x00001dc0096d7810 */ /* 0x000fe40007ffe0ff */
[----:B------:R-:W-:Y:S02]  /*03f0*/  IADD3 R18, P2, PT, R60, 0x380, RZ ;  /* 0x000003803c127810 */ /* 0x000fe40007f5e0ff */
[----:B------:R-:W-:-:S02]  /*0400*/  IADD3.X R9, PT, PT, RZ, R61, RZ, P1, !PT ;  /* 0x0000003dff097210 */ /* 0x000fc40000ffe4ff */
[C---:B------:R-:W-:Y:S02]  /*0410*/  IADD3 R20, P1, PT, R60.reuse, 0x540, RZ ;  /* 0x000005403c147810 */ /* 0x040fe40007f3e0ff */
[----:B------:R-:W-:Y:S02]  /*0420*/  IADD3.X R19, PT, PT, RZ, R61, RZ, P2, !PT ;  /* 0x0000003dff137210 */ /* 0x000fe400017fe4ff */
[----:B------:R-:W-:Y:S02]  /*0430*/  MOV R54, R8 ;  /* 0x0000000800367202 */ /* 0x000fe40000000f00 */
[C---:B------:R-:W-:Y:S02]  /*0440*/  IADD3 R80, P2, PT, R60.reuse, 0x700, RZ ;  /* 0x000007003c507810 */ /* 0x040fe40007f5e0ff */
[----:B------:R-:W-:Y:S02]  /*0450*/  IADD3.X R21, PT, PT, RZ, R61, RZ, P1, !PT ;  /* 0x0000003dff157210 */ /* 0x000fe40000ffe4ff */
[----:B------:R-:W-:-:S02]  /*0460*/  IADD3 R8, P1, PT, R60, 0x8c0, RZ ;  /* 0x000008c03c087810 */ /* 0x000fc40007f3e0ff */
[----:B------:R-:W-:Y:S02]  /*0470*/  MOV R52, R18 ;  /* 0x0000001200347202 */ /* 0x000fe40000000f00 */
[-C--:B------:R-:W-:Y:S02]  /*0480*/  IADD3.X R81, PT, PT, RZ, R61.reuse, RZ, P2, !PT ;  /* 0x0000003dff517210 */ /* 0x080fe400017fe4ff */
[C---:B------:R-:W-:Y:S02]  /*0490*/  IADD3 R18, P2, PT, R60.reuse, 0xa80, RZ ;  /* 0x00000a803c127810 */ /* 0x040fe40007f5e0ff */
[----:B------:R-:W-:Y:S02]  /*04a0*/  IADD3.X R9, PT, PT, RZ, R61, RZ, P1, !PT ;  /* 0x0000003dff097210 */ /* 0x000fe40000ffe4ff */
[----:B------:R-:W-:Y:S02]  /*04b0*/  MOV R50, R20 ;  /* 0x0000001400327202 */ /* 0x000fe40000000f00 */
[----:B------:R-:W-:-:S02]  /*04c0*/  @!P0 IADD3 R20, P1, PT, R60, 0xc40, RZ ;  /* 0x00000c403c148810 */ /* 0x000fc40007f3e0ff */
[----:B------:R-:W-:Y:S02]  /*04d0*/  IADD3.X R19, PT, PT, RZ, R61, RZ, P2, !PT ;  /* 0x0000003dff137210 */ /* 0x000fe400017fe4ff */
[----:B------:R-:W-:Y:S02]  /*04e0*/  MOV R120, R8 ;  /* 0x0000000800787202 */ /* 0x000fe40000000f00 */
[----:B------:R-:W-:Y:S02]  /*04f0*/  IADD3 R8, P2, PT, R60, 0xd80, RZ ;  /* 0x00000d803c087810 */ /* 0x000fe40007f5e0ff */
[----:B------:R-:W-:Y:S02]  /*0500*/  MOV R80, R80 ;  /* 0x0000005000507202 */ /* 0x000fe40000000f00 */
[----:B------:R-:W-:Y:S02]  /*0510*/  @!P0 IADD3.X R21, PT, PT, RZ, R61, RZ, P1, !PT ;  /* 0x0000003dff158210 */ /* 0x000fe40000ffe4ff */
[----:B------:R-:W-:-:S02]  /*0520*/  MOV R81, R18 ;  /* 0x0000001200517202 */ /* 0x000fc40000000f00 */
[C---:B------:R-:W-:Y:S02]  /*0530*/  IADD3 R18, P1, PT, R60.reuse, 0xf40, RZ ;  /* 0x00000f403c127810 */ /* 0x040fe40007f3e0ff */
[----:B------:R-:W-:Y:S02]  /*0540*/  IADD3.X R9, PT, PT, RZ, R61, RZ, P2, !PT ;  /* 0x0000003dff097210 */ /* 0x000fe400017fe4ff */
[----:B------:R-:W-:Y:S02]  /*0550*/  @!P0 MOV R82, R20 ;  /* 0x0000001400528202 */ /* 0x000fe40000000f00 */
[----:B------:R-:W-:Y:S02]  /*0560*/  IADD3 R20, P2, PT, R60, 0x1100, RZ ;  /* 0x000011003c147810 */ /* 0x000fe40007f5e0ff */
[----:B------:R-:W-:Y:S02]  /*0570*/  IADD3.X R19, PT, PT, RZ, R61, RZ, P1, !PT ;  /* 0x0000003dff137210 */ /* 0x000fe40000ffe4ff */
[----:B------:R-:W-:-:S02]  /*0580*/  MOV R107, R8 ;  /* 0x00000008006b7202 */ /* 0x000fc40000000f00 */
[C---:B------:R-:W-:Y:S02]  /*0590*/  IADD3 R8, P1, PT, R60.reuse, 0x12c0, RZ ;  /* 0x000012c03c087810 */ /* 0x040fe40007f3e0ff */
[----:B------:R-:W-:Y:S02]  /*05a0*/  IADD3.X R21, PT, PT, RZ, R61, RZ, P2, !PT ;  /* 0x0000003dff157210 */ /* 0x000fe400017fe4ff */
[----:B------:R-:W-:Y:S02]  /*05b0*/  MOV R105, R18 ;  /* 0x0000001200697202 */ /* 0x000fe40000000f00 */
        /* <DEDUP_REMOVED lines=9> */
[C---:B------:R-:W-:Y:S02]  /*0650*/  @!P0 IADD3 R18, P1, PT, R60.reuse, 0x19c0, RZ ;  /* 0x000019c03c128810 */ /* 0x040fe40007f3e0ff */
[----:B------:R-:W-:Y:S02]  /*0660*/  IADD3.X R9, PT, PT, RZ, R61, RZ, P2, !PT ;  /* 0x0000003dff097210 */ /* 0x000fe400017fe4ff */
[----:B------:R-:W-:Y:S02]  /*0670*/  MOV R99, R20 ;  /* 0x0000001400637202 */ /* 0x000fe40000000f00 */
[----:B------:R-:W-:Y:S02]  /*0680*/  IADD3 R20, P2, PT, R60, 0x1b00, RZ ;  /* 0x00001b003c147810 */ /* 0x000fe40007f5e0ff */
        /* <DEDUP_REMOVED lines=11> */
[----:B------:R-:W-:Y:S02]  /*0740*/  MOV R62, R63 ;  /* 0x0000003f003e7202 */ /* 0x000fe40000000f00 */
[----:B------:R-:W-:Y:S02]  /*0750*/  MOV R63, R6 ;  /* 0x00000006003f7202 */ /* 0x000fe40000000f00 */
[----:B------:R-:W-:-:S02]  /*0760*/  IADD3 R8, P2, PT, R60, 0x2200, RZ ;  /* 0x000022003c087810 */ /* 0x000fc40007f5e0ff */
[----:B------:R-:W-:Y:S01]  /*0770*/  IADD3.X R21, PT, PT, RZ, R61, RZ, P1, !PT ;  /* 0x0000003dff157210 */ /* 0x000fe20000ffe4ff */
[----:B------:R-:W-:Y:S01]  /*0780*/  IMAD.WIDE.U32 R62, R0, 0x4, R62 ;  /* 0x00000004003e7825 */ /* 0x000fe200078e003e */
[----:B------:R-:W-:Y:S02]  /*0790*/  MOV R31, R18 ;  /* 0x00000012001f7202 */ /* 0x000fe40000000f00 */
[C---:B------:R-:W-:Y:S02]  /*07a0*/  IADD3 R18, P1, PT, R60.reuse, 0x23c0, RZ ;  /* 0x000023c03c127810 */ /* 0x040fe40007f3e0ff */
[----:B------:R-:W-:Y:S02]  /*07b0*/  IADD3.X R9, PT, PT, RZ, R61, RZ, P2, !PT ;  /* 0x0000003dff097210 */ /* 0x000fe400017fe4ff */
[----:B------:R-:W-:Y:S02]  /*07c0*/  MOV R30, R20 ;  /* 0x00000014001e7202 */ /* 0x000fe40000000f00 */
[----:B------:R-:W-:-:S02]  /*07d0*/  IADD3 R20, P2, PT, R60, 0x2580, RZ ;  /* 0x000025803c147810 */ /* 0x000fc40007f5e0ff */
[----:B------:R-:W-:Y:S02]  /*07e0*/  IADD3.X R19, PT, PT, RZ, R61, RZ, P1, !PT ;  /* 0x0000003dff137210 */ /* 0x000fe40000ffe4ff */
[----:B------:R-:W-:Y:S02]  /*07f0*/  MOV R29, R8 ;  /* 0x00000008001d7202 */ /* 0x000fe40000000f00 */
[C---:B------:R-:W-:Y:S02]  /*0800*/  IADD3 R8, P1, PT, R62.reuse, 0x1c0, RZ ;  /* 0x000001c03e087810 */ /* 0x040fe40007f3e0ff */
[----:B------:R-:W-:Y:S02]  /*0810*/  IADD3.X R21, PT, PT, RZ, R61, RZ, P2, !PT ;  /* 0x0000003dff157210 */ /* 0x000fe400017fe4ff */
[----:B------:R-:W-:Y:S02]  /*0820*/  MOV R28, R18 ;  /* 0x00000012001c7202 */ /* 0x000fe40000000f00 */
[----:B------:R-:W-:-:S02]  /*0830*/  IADD3 R116, P2, PT, R62, 0x380, RZ ;  /* 0x000003803e747810 */ /* 0x000fc40007f5e0ff */
[-C--:B------:R-:W-:Y:S02]  /*0840*/  IADD3.X R9, PT, PT, RZ, R63.reuse, RZ, P1, !PT ;  /* 0x0000003fff097210 */ /* 0x080fe40000ffe4ff */
[----:B------:R-:W-:Y:S02]  /*0850*/  @!P0 IADD3 R22, P3, PT, R60, 0x2740, RZ ;  /* 0x000027403c168810 */ /* 0x000fe40007f7e0ff */
[----:B------:R-:W-:Y:S02]  /*0860*/  IADD3 R18, P1, PT, R62, 0x540, RZ ;  /* 0x000005403e127810 */ /* 0x000fe40007f3e0ff */
[----:B------:R-:W-:Y:S02]  /*0870*/  IADD3.X R117, PT, PT, RZ, R63, RZ, P2, !PT ;  /* 0x0000003fff757210 */ /* 0x000fe400017fe4ff */
[----:B------:R-:W-:Y:S02]  /*0880*/  MOV R114, R8 ;  /* 0x0000000800727202 */ /* 0x000fe40000000f00 */
[----:B------:R-:W-:-:S02]  /*0890*/  @!P0 IADD3.X R23, PT, PT, RZ, R61, RZ, P3, !PT ;  /* 0x0000003dff178210 */ /* 0x000fc40001ffe4ff */
[----:B------:R-:W-:Y:S02]  /*08a0*/  MOV R26, R20 ;  /* 0x00000014001a7202 */ /* 0x000fe40000000f00 */
[C---:B------:R-:W-:Y:S02]  /*08b0*/  IADD3 R8, P2, PT, R62.reuse, 0x700, RZ ;  /* 0x000007003e087810 */ /* 0x040fe40007f5e0ff */
[----:B------:R-:W-:Y:S02]  /*08c0*/  IADD3.X R19, PT, PT, RZ, R63, RZ, P1, !PT ;  /* 0x0000003fff137210 */ /* 0x000fe40000ffe4ff */
[----:B------:R-:W-:Y:S02]  /*08d0*/  IADD3 R20, P1, PT, R62, 0x8c0, RZ ;  /* 0x000008c03e147810 */ /* 0x000fe40007f3e0ff */
[----:B------:R-:W-:Y:S02]  /*08e0*/  @!P0 MOV R25, R22 ;  /* 0x0000001600198202 */ /* 0x000fe40000000f00 */
[----:B------:R-:W-:-:S02]  /*08f0*/  IADD3.X R9, PT, PT, RZ, R63, RZ, P2, !PT ;  /* 0x0000003fff097210 */ /* 0x000fc400017fe4ff */
[C---:B------:R-:W-:Y:S02]  /*0900*/  IADD3 R22, P2, PT, R62.reuse, 0xa80, RZ ;  /* 0x00000a803e167810 */ /* 0x040fe40007f5e0ff */
[----:B------:R-:W-:Y:S02]  /*0910*/  IADD3.X R21, PT, PT, RZ, R63, RZ, P1, !PT ;  /* 0x0000003fff157210 */ /* 0x000fe40000ffe4ff */
[----:B------:R-:W-:Y:S02]  /*0920*/  MOV R123, R18 ;  /* 0x00000012007b7202 */ /* 0x000fe40000000f00 */
[----:B------:R-:W-:Y:S02]  /*0930*/  MOV R125, R8 ;  /* 0x00000008007d7202 */ /* 0x000fe40000000f00 */
[----:B------:R-:W-:Y:S02]  /*0940*/  IADD3 R8, P1, PT, R62, 0xc40, RZ ;  /* 0x00000c403e087810 */ /* 0x000fe40007f3e0ff */
[----:B------:R-:W-:-:S02]  /*0950*/  IADD3.X R23, PT, PT, RZ, R63, RZ, P2, !PT ;  /* 0x0000003fff177210 */ /* 0x000fc400017fe4ff */
[----:B------:R-:W-:Y:S02]  /*0960*/  MOV R18, R20 ;  /* 0x0000001400127202 */ /* 0x000fe40000000f00 */
[----:B------:R-:W-:Y:S02]  /*0970*/  LOP3.LUT R10, R0, 0x3f, RZ, 0xc0, !PT ;  /* 0x0000003f000a7812 */ /* 0x000fe400078ec0ff */
[----:B------:R-:W-:Y:S02]  /*0980*/  IADD3 R20, P2, PT, R62, 0xe00, RZ ;  /* 0x00000e003e147810 */ /* 0x000fe40007f5e0ff */
[----:B------:R-:W-:Y:S02]  /*0990*/  IADD3.X R9, PT, PT, RZ, R63, RZ, P1, !PT ;  /* 0x0000003fff097210 */ /* 0x000fe40000ffe4ff */
[----:B------:R-:W-:Y:S02]  /*09a0*/  MOV R6, R22 ;  /* 0x0000001600067202 */ /* 0x000fe40000000f00 */
[----:B------:R-:W-:-:S02]  /*09b0*/  LOP3.LUT R10, R27, 0x20, R10, 0xf6, !PT ;  /* 0x000000201b0a7812 */ /* 0x000fc400078ef60a */
[----:B------:R-:W-:Y:S02]  /*09c0*/  IADD3 R22, P1, PT, R62, 0xfc0, RZ ;  /* 0x00000fc03e167810 */ /* 0x000fe40007f3e0ff */
[----:B------:R-:W-:Y:S02]  /*09d0*/  IADD3.X R21, PT, PT, RZ, R63, RZ, P2, !PT ;  /* 0x0000003fff157210 */ /* 0x000fe400017fe4ff */
[----:B------:R-:W-:Y:S02]  /*09e0*/  MOV R116, R116 ;  /* 0x0000007400747202 */ /* 0x000fe40000000f00 */
[C---:B------:R-:W-:Y:S02]  /*09f0*/  LOP3.LUT R53, R10.reuse, 0x700, R53, 0xf8, !PT ;  /* 0x000007000a357812 */ /* 0x040fe400078ef835 */
[C---:B------:R-:W-:Y:S02]  /*0a00*/  LOP3.LUT R119, R10.reuse, 0xf00, R119, 0xf8, !PT ;  /* 0x00000f000a777812 */ /* 0x040fe400078ef877 */
[----:B------:R-:W-:-:S02]  /*0a10*/  LOP3.LUT R7, R10, 0x1300, R7, 0xf8, !PT ;  /* 0x000013000a077812 */ /* 0x000fc400078ef807 */
[----:B------:R-:W-:Y:S02]  /*0a20*/  LOP3.LUT R11, R10, 0x1b00, R11, 0xf8, !PT ;  /* 0x00001b000a0b7812 */ /* 0x000fe400078ef80b */
[----:B------:R-:W-:Y:S02]  /*0a30*/  MOV R117, R8 ;  /* 0x0000000800757202 */ /* 0x000fe40000000f00 */
[----:B------:R-:W-:Y:S02]  /*0a40*/  IADD3.X R23, PT, PT, RZ, R63, RZ, P1, !PT ;  /* 0x0000003fff177210 */ /* 0x000fe40000ffe4ff */
[----:B------:R-:W-:Y:S02]  /*0a50*/  MOV R113, R20 ;  /* 0x0000001400717202 */ /* 0x000fe40000000f00 */
[----:B------:R-:W-:Y:S02]  /*0a60*/  IADD3 R10, PT, PT, R0, 0x30, RZ ;  /* 0x00000030000a7810 */ /* 0x000fe40007ffe0ff */
[----:B------:R-:W-:-:S02]  /*0a70*/  IADD3 R8, P2, PT, R62, 0x1180, RZ ;  /* 0x000011803e087810 */ /* 0x000fc40007f5e0ff */
[C---:B------:R-:W-:Y:S02]  /*0a80*/  IADD3 R20, P1, PT, R62.reuse, 0x1340, RZ ;  /* 0x000013403e147810 */ /* 0x040fe40007f3e0ff */
[----:B------:R-:W-:Y:S02]  /*0a90*/  LOP3.LUT R10, R27, 0x3f, R10, 0xf8, !PT ;  /* 0x0000003f1b0a7812 */ /* 0x000fe400078ef80a */
[----:B------:R-:W-:Y:S02]  /*0aa0*/  IADD3.X R9, PT, PT, RZ, R63, RZ, P2, !PT ;  /* 0x0000003fff097210 */ /* 0x000fe400017fe4ff */
[----:B------:R-:W-:Y:S02]  /*0ab0*/  MOV R15, R22 ;  /* 0x00000016000f7202 */ /* 0x000fe40000000f00 */
[----:B------:R-:W-:Y:S02]  /*0ac0*/  IADD3.X R21, PT, PT, RZ, R63, RZ, P1, !PT ;  /* 0x0000003fff157210 */ /* 0x000fe40000ffe4ff */
[----:B------:R-:W-:-:S02]  /*0ad0*/  IADD3 R34, P2, PT, R62, 0x1500, RZ ;  /* 0x000015003e227810 */ /* 0x000fc40007f5e0ff */
[----:B------:R-:W-:Y:S02]  /*0ae0*/  IADD3 R22, P1, PT, R62, 0x16c0, RZ ;  /* 0x000016c03e167810 */ /* 0x000fe40007f3e0ff */
[----:B------:R-:W-:Y:S02]  /*0af0*/  LOP3.LUT R12, R10, 0x1f00, R13, 0xf8, !PT ;  /* 0x00001f000a0c7812 */ /* 0x000fe400078ef80d */
[----:B------:R-:W-:Y:S02]  /*0b00*/  IADD3.X R35, PT, PT, RZ, R63, RZ, P2, !PT ;  /* 0x0000003fff237210 */ /* 0x000fe400017fe4ff */
[----:B------:R-:W-:Y:S02]  /*0b10*/  MOV R13, R20 ;  /* 0x00000014000d7202 */ /* 0x000fe40000000f00 */
[----:B------:R-:W-:Y:S02]  /*0b20*/  IADD3.X R23, PT, PT, RZ, R63, RZ, P1, !PT ;  /* 0x0000003fff177210 */ /* 0x000fe40000ffe4ff */
[----:B------:R-:W-:-:S02]  /*0b30*/  IADD3 R20, P2, PT, R62, 0x1880, RZ ;  /* 0x000018803e147810 */ /* 0x000fc40007f5e0ff */
[----:B------:R-:W-:Y:S02]  /*0b40*/  ISETP.GT.U32.AND P1, PT, R0, 0x1f, PT ;  /* 0x0000001f0000780c */ /* 0x000fe40003f24070 */
[----:B------:R-:W-:Y:S02]  /*0b50*/  MOV R8, R8 ;  /* 0x0000000800087202 */ /* 0x000fe40000000f00 */
[----:B------:R-:W-:Y:S02]  /*0b60*/  MOV R17, R34 ;  /* 0x0000002200117202 */ /* 0x000fe40000000f00 */
[----:B------:R-:W-:Y:S02]  /*0b70*/  IADD3 R34, P3, PT, R62, 0x1a40, RZ ;  /* 0x00001a403e227810 */ /* 0x000fe40007f7e0ff */
[----:B------:R-:W-:Y:S02]  /*0b80*/  IADD3.X R21, PT, PT, RZ, R63, RZ, P2, !PT ;  /* 0x0000003fff157210 */ /* 0x000fe400017fe4ff */
[----:B------:R-:W-:-:S02]  /*0b90*/  MOV R9, R22 ;  /* 0x0000001600097202 */ /* 0x000fc40000000f00 */
[C---:B------:R-:W-:Y:S02]  /*0ba0*/  IADD3 R22, P2, PT, R62.reuse, 0x1c00, RZ ;  /* 0x00001c003e167810 */ /* 0x040fe40007f5e0ff */
[----:B------:R-:W-:Y:S02]  /*0bb0*/  IADD3.X R35, PT, PT, RZ, R63, RZ, P3, !PT ;  /* 0x0000003fff237210 */ /* 0x000fe40001ffe4ff */
[----:B------:R-:W-:Y:S02]  /*0bc0*/  MOV R102, R20 ;  /* 0x0000001400667202 */ /* 0x000fe40000000f00 */
[C---:B------:R-:W-:Y:S02]  /*0bd0*/  IADD3 R20, P3, PT, R62.reuse, 0x1dc0, RZ ;  /* 0x00001dc03e147810 */ /* 0x040fe40007f7e0ff */
[----:B------:R-:W-:Y:S02]  /*0be0*/  IADD3.X R23, PT, PT, RZ, R63, RZ, P2, !PT ;  /* 0x0000003fff177210 */ /* 0x000fe400017fe4ff */
[----:B------:R-:W-:-:S02]  /*0bf0*/  @!P1 IADD3 R40, P2, PT, R62, 0x1f80, RZ ;  /* 0x00001f803e289810 */ /* 0x000fc40007f5e0ff */
[----:B------:R-:W-:Y:S02]  /*0c00*/  IADD3.X R21, PT, PT, RZ, R63, RZ, P3, !PT ;  /* 0x0000003fff157210 */ /* 0x000fe40001ffe4ff */
[----:B------:R-:W-:Y:S02]  /*0c10*/  MOV R104, R22 ;  /* 0x0000001600687202 */ /* 0x000fe40000000f00 */
[----:B------:R-:W-:Y:S02]  /*0c20*/  IADD3 R22, P3, PT, R62, 0x2000, RZ ;  /* 0x000020003e167810 */ /* 0x000fe40007f7e0ff */
[C---:B------:R-:W-:Y:S02]  /*0c30*/  LOP3.LUT R55, R10.reuse, 0x300, R55, 0xf8, !PT ;  /* 0x000003000a377812 */ /* 0x040fe400078ef837 */
[C---:B------:R-:W-:Y:S02]  /*0c40*/  LOP3.LUT R121, R10.reuse, 0xb00, R121, 0xf8, !PT ;  /* 0x00000b000a797812 */ /* 0x040fe400078ef879 */
[----:B------:R-:W-:-:S02]  /*0c50*/  LOP3.LUT R115, R10, 0x1f00, R115, 0xf8, !PT ;  /* 0x00001f000a737812 */ /* 0x000fc400078ef873 */
[----:B------:R-:W-:Y:S02]  /*0c60*/  LOP3.LUT R109, R10, 0x1f00, R109, 0xf8, !PT ;  /* 0x00001f000a6d7812 */ /* 0x000fe400078ef86d */
[----:B------:R-:W-:Y:S02]  /*0c70*/  MOV R10, R34 ;  /* 0x00000022000a7202 */ /* 0x000fe40000000f00 */
[----:B------:R-:W-:Y:S02]  /*0c80*/  @!P1 IADD3.X R41, PT, PT, RZ, R63, RZ, P2, !PT ;  /* 0x0000003fff299210 */ /* 0x000fe400017fe4ff */
[----:B------:R-:W-:Y:S02]  /*0c90*/  MOV R35, R20 ;  /* 0x0000001400237202 */ /* 0x000fe40000000f00 */
[----:B------:R-:W-:Y:S02]  /*0ca0*/  IADD3 R20, P2, PT, R62, 0x21c0, RZ ;  /* 0x000021c03e147810 */ /* 0x000fe40007f5e0ff */
[----:B------:R-:W-:-:S02]  /*0cb0*/  IADD3.X R23, PT, PT, RZ, R63, RZ, P3, !PT ;  /* 0x0000003fff177210 */ /* 0x000fc40001ffe4ff */
[----:B------:R-:W-:Y:S02]  /*0cc0*/  @!P1 MOV R100, R40 ;  /* 0x0000002800649202 */ /* 0x000fe40000000f00 */
[C---:B------:R-:W-:Y:S02]  /*0cd0*/  IADD3 R40, P3, PT, R62.reuse, 0x2380, RZ ;  /* 0x000023803e287810 */ /* 0x040fe40007f7e0ff */
[----:B------:R-:W-:Y:S02]  /*0ce0*/  IADD3.X R21, PT, PT, RZ, R63, RZ, P2, !PT ;  /* 0x0000003fff157210 */ /* 0x000fe400017fe4ff */
[----:B------:R-:W-:Y:S02]  /*0cf0*/  MOV R97, R22 ;  /* 0x0000001600617202 */ /* 0x000fe40000000f00 */
[----:B------:R-:W-:Y:S02]  /*0d00*/  IADD3 R22, P2, PT, R62, 0x2540, RZ ;  /* 0x000025403e167810 */ /* 0x000fe40007f5e0ff */
[----:B------:R-:W-:-:S02]  /*0d10*/  IADD3.X R41, PT, PT, RZ, R63, RZ, P3, !PT ;  /* 0x0000003fff297210 */ /* 0x000fc40001ffe4ff */
[----:B------:R-:W-:Y:S02]  /*0d20*/  MOV R96, R20 ;  /* 0x0000001400607202 */ /* 0x000fe40000000f00 */
        /* <DEDUP_REMOVED lines=29> */
[C---:B------:R-:W-:Y:S02]  /*0f00*/  IADD3 R44, P3, PT, R62.reuse, 0x3880, RZ ;  /* 0x000038803e2c7810 */ /* 0x040fe40007f7e0ff */
[----:B------:R-:W-:Y:S02]  /*0f10*/  IADD3.X R21, PT, PT, RZ, R63, RZ, P2, !PT ;  /* 0x0000003fff157210 */ /* 0x000fe400017fe4ff */
[----:B------:R-:W-:Y:S02]  /*0f20*/  MOV R43, R22 ;  /* 0x00000016002b7202 */ /* 0x000fe40000000f00 */
[----:B------:R-:W-:Y:S02]  /*0f30*/  IADD3 R22, P2, PT, R62, 0x3a40, RZ ;  /* 0x00003a403e167810 */ /* 0x000fe40007f5e0ff */
[----:B------:R-:W-:Y:S02]  /*0f40*/  IADD3.X R45, PT, PT, RZ, R63, RZ, P3, !PT ;  /* 0x0000003fff2d7210 */ /* 0x000fe40001ffe4ff */
[----:B------:R-:W-:-:S02]  /*0f50*/  MOV R84, R40 ;  /* 0x0000002800547202 */ /* 0x000fc40000000f00 */
[----:B------:R-:W-:Y:S02]  /*0f60*/  MOV R41, R20 ;  /* 0x0000001400297202 */ /* 0x000fe40000000f00 */
[C---:B------:R-:W-:Y:S02]  /*0f70*/  IADD3 R20, P3, PT, R62.reuse, 0x3c00, RZ ;  /* 0x00003c003e147810 */ /* 0x040fe40007f7e0ff */
[----:B------:R-:W-:Y:S02]  /*0f80*/  IADD3.X R23, PT, PT, RZ, R63, RZ, P2, !PT ;  /* 0x0000003fff177210 */ /* 0x000fe400017fe4ff */
[----:B------:R-:W-:Y:S02]  /*0f90*/  MOV R42, R44 ;  /* 0x0000002c002a7202 */ /* 0x000fe40000000f00 */
[----:B------:R-:W-:Y:S02]  /*0fa0*/  IADD3 R44, P2, PT, R62, 0x3dc0, RZ ;  /* 0x00003dc03e2c7810 */ /* 0x000fe40007f5e0ff */
[----:B------:R-:W-:-:S02]  /*0fb0*/  IADD3.X R21, PT, PT, RZ, R63, RZ, P3, !PT ;  /* 0x0000003fff157210 */ /* 0x000fc40001ffe4ff */
[C---:B------:R-:W-:Y:S02]  /*0fc0*/  @!P1 IADD3 R46, P3, PT, R62.reuse, 0x3f80, RZ ;  /* 0x00003f803e2e9810 */ /* 0x040fe40007f7e0ff */
[----:B------:R-:W-:Y:S02]  /*0fd0*/  IADD3.X R45, PT, PT, RZ, R63, RZ, P2, !PT ;  /* 0x0000003fff2d7210 */ /* 0x000fe400017fe4ff */
[----:B------:R-:W-:Y:S02]  /*0fe0*/  MOV R40, R22 ;  /* 0x0000001600287202 */ /* 0x000fe40000000f00 */
[----:B------:R-:W-:Y:S02]  /*0ff0*/  MOV R38, R20 ;  /* 0x0000001400267202 */ /* 0x000fe40000000f00 */
[C---:B------:R-:W-:Y:S02]  /*1000*/  IADD3 R22, P2, PT, R62.reuse, 0x4000, RZ ;  /* 0x000040003e167810 */ /* 0x040fe40007f5e0ff */
[----:B------:R-:W-:-:S02]  /*1010*/  IADD3 R20, P4, PT, R62, 0x41c0, RZ ;  /* 0x000041c03e147810 */ /* 0x000fc40007f9e0ff */
[----:B------:R-:W-:Y:S02]  /*1020*/  @!P1 IADD3.X R47, PT, PT, RZ, R63, RZ, P3, !PT ;  /* 0x0000003fff2f9210 */ /* 0x000fe40001ffe4ff */
[----:B------:R-:W-:Y:S02]  /*1030*/  MOV R36, R44 ;  /* 0x0000002c00247202 */ /* 0x000fe40000000f00 */
[----:B------:R-:W-:Y:S02]  /*1040*/  IADD3 R44, P3, PT, R62, 0x4380, RZ ;  /* 0x000043803e2c7810 */ /* 0x000fe40007f7e0ff */
[-C--:B------:R-:W-:Y:S02]  /*1050*/  IADD3.X R23, PT, PT, RZ, R63.reuse, RZ, P2, !PT ;  /* 0x0000003fff177210 */ /* 0x080fe400017fe4ff */
[-C--:B------:R-:W-:Y:S02]  /*1060*/  IADD3.X R21, PT, PT, RZ, R63.reuse, RZ, P4, !PT ;  /* 0x0000003fff157210 */ /* 0x080fe400027fe4ff */
[----:B------:R-:W-:-:S02]  /*1070*/  IADD3.X R45, PT, PT, RZ, R63, RZ, P3, !PT ;  /* 0x0000003fff2d7210 */ /* 0x000fc40001ffe4ff */
[----:B------:R-:W-:Y:S02]  /*1080*/  MOV R24, R22 ;  /* 0x0000001600187202 */ /* 0x000fe40000000f00 */
[----:B------:R-:W-:Y:S02]  /*1090*/  MOV R23, R20 ;  /* 0x0000001400177202 */ /* 0x000fe40000000f00 */
[C---:B------:R-:W-:Y:S02]  /*10a0*/  IADD3 R20, P2, PT, R62.reuse, 0x4540, RZ ;  /* 0x000045403e147810 */ /* 0x040fe40007f5e0ff */
[----:B------:R-:W-:Y:S02]  /*10b0*/  MOV R22, R44 ;  /* 0x0000002c00167202 */ /* 0x000fe40000000f00 */
[----:B------:R-:W-:Y:S02]  /*10c0*/  IADD3 R44, P4, PT, R62, 0x48c0, RZ ;  /* 0x000048c03e2c7810 */ /* 0x000fe40007f9e0ff */
[----:B------:R-:W-:-:S02]  /*10d0*/  @!P1 MOV R34, R46 ;  /* 0x0000002e00229202 */ /* 0x000fc40000000f00 */
[-C--:B------:R-:W-:Y:S02]  /*10e0*/  IADD3.X R21, PT, PT, RZ, R63.reuse, RZ, P2, !PT ;  /* 0x0000003fff157210 */ /* 0x080fe400017fe4ff */
[C---:B------:R-:W-:Y:S02]  /*10f0*/  IADD3 R46, P2, PT, R62.reuse, 0x4a80, RZ ;  /* 0x00004a803e2e7810 */ /* 0x040fe40007f5e0ff */
[-C--:B------:R-:W-:Y:S02]  /*1100*/  IADD3.X R45, PT, PT, RZ, R63.reuse, RZ, P4, !PT ;  /* 0x0000003fff2d7210 */ /* 0x080fe400027fe4ff */
[----:B------:R-:W-:Y:S02]  /*1110*/  IADD3 R48, P3, PT, R62, 0x4700, RZ ;  /* 0x000047003e307810 */ /* 0x000fe40007f7e0ff */
[----:B------:R-:W-:Y:S02]  /*1120*/  LOP3.LUT R59, R59, 0x600, R2, 0xf8, !PT ;  /* 0x000006003b3b7812 */ /* 0x000fe400078ef802 */
[----:B------:R-:W-:-:S02]  /*1130*/  IADD3.X R47, PT, PT, RZ, R63, RZ, P2, !PT ;  /* 0x0000003fff2f7210 */ /* 0x000fc400017fe4ff */
[----:B------:R-:W-:Y:S02]  /*1140*/  MOV R19, R44 ;  /* 0x0000002c00137202 */ /* 0x000fe40000000f00 */
[----:B------:R-:W-:Y:S02]  /*1150*/  IADD3.X R49, PT, PT, RZ, R63, RZ, P3, !PT ;  /* 0x0000003fff317210 */ /* 0x000fe40001ffe4ff */
[----:B------:R-:W-:Y:S02]  /*1160*/  IADD3 R44, P2, PT, R62, 0x4c40, RZ ;  /* 0x00004c403e2c7810 */ /* 0x000fe40007f5e0ff */
[----:B------:R-:W-:Y:S02]  /*1170*/  LOP3.LUT R59, R59, 0x1f, R0, 0xf8, !PT ;  /* 0x0000001f3b3b7812 */ /* 0x000fe400078ef800 */
[----:B------:R-:W-:Y:S02]  /*1180*/  MOV R21, R20 ;  /* 0x0000001400157202 */ /* 0x000fe40000000f00 */
[----:B------:R-:W-:Y:S01]  /*1190*/  MOV R20, R48 ;  /* 0x0000003000147202 */ /* 0x000fe20000000f00 */
[----:B------:R-:W-:Y:S01]  /*11a0*/  IMAD.WIDE.U32 R58, R59, 0x4, R64 ;  /* 0x000000043b3a7825 */ /* 0x000fe200078e0040 */
[----:B------:R-:W-:-:S02]  /*11b0*/  MOV R106, R46 ;  /* 0x0000002e006a7202 */ /* 0x000fc40000000f00 */
[-C--:B------:R-:W-:Y:S02]  /*11c0*/  IADD3.X R45, PT, PT, RZ, R63.reuse, RZ, P2, !PT ;  /* 0x0000003fff2d7210 */ /* 0x080fe400017fe4ff */
[C---:B------:R-:W-:Y:S02]  /*11d0*/  IADD3 R48, P3, PT, R62.reuse, 0x4e00, RZ ;  /* 0x00004e003e307810 */ /* 0x040fe40007f7e0ff */
[----:B------:R-:W-:Y:S02]  /*11e0*/  IADD3 R46, P2, PT, R62, 0x4fc0, RZ ;  /* 0x00004fc03e2e7810 */ /* 0x000fe40007f5e0ff */
[----:B------:R-:W-:Y:S02]  /*11f0*/  IADD3.X R49, PT, PT, RZ, R63, RZ, P3, !PT ;  /* 0x0000003fff317210 */ /* 0x000fe40001ffe4ff */
[----:B------:R-:W-:Y:S02]  /*1200*/  MOV R108, R44 ;  /* 0x0000002c006c7202 */ /* 0x000fe40000000f00 */
[----:B------:R-:W-:-:S02]  /*1210*/  IADD3.X R47, PT, PT, RZ, R63, RZ, P2, !PT ;  /* 0x0000003fff2f7210 */ /* 0x000fc400017fe4ff */
[----:B------:R-:W-:Y:S02]  /*1220*/  IADD3 R44, P3, PT, R62, 0x5180, RZ ;  /* 0x000051803e2c7810 */ /* 0x000fe40007f7e0ff */
[----:B------:R-:W-:Y:S02]  /*1230*/  IADD3 R70, P2, PT, R58, 0x4000, RZ ;  /* 0x000040003a467810 */ /* 0x000fe40007f5e0ff */
[----:B------:R-:W-:Y:S02]  /*1240*/  IADD3.X R45, PT, PT, RZ, R63, RZ, P3, !PT ;  /* 0x0000003fff2d7210 */ /* 0x000fe40001ffe4ff */
[----:B------:R-:W-:Y:S02]  /*1250*/  MOV R112, R46 ;  /* 0x0000002e00707202 */ /* 0x000fe40000000f00 */
[----:B------:R-:W-:Y:S02]  /*1260*/  IADD3.X R71, PT, PT, RZ, R59, RZ, P2, !PT ;  /* 0x0000003bff477210 */ /* 0x000fe400017fe4ff */
[----:B------:R-:W-:-:S02]  /*1270*/  MOV R47, R60 ;  /* 0x0000003c002f7202 */ /* 0x000fc40000000f00 */
[C---:B------:R-:W-:Y:S02]  /*1280*/  IADD3 R72, P3, PT, R58.reuse, 0x7000, RZ ;  /* 0x000070003a487810 */ /* 0x040fe40007f7e0ff */
[----:B------:R-:W-:Y:S01]  /*1290*/  IADD3 R76, P2, PT, R58, 0xb000, RZ ;  /* 0x0000b0003a4c7810 */ /* 0x000fe20007f5e0ff */
[----:B------:R-:W-:Y:S01]  /*12a0*/  @!PT LDS RZ, [RZ] ;  /* 0x00000000fffff984 */ /* 0x000fe20000000800 */
[----:B------:R-:W-:Y:S01]  /*12b0*/  @!PT LDS RZ, [RZ] ;  /* 0x00000000fffff984 */ /* 0x000fe20000000800 */
[----:B------:R-:W-:Y:S01]  /*12c0*/  @!PT LDS RZ, [RZ] ;  /* 0x00000000fffff984 */ /* 0x000fe20000000800 */
[----:B------:R1:W-:Y:S01]  /*12d0*/  LDGSTS.E [R47], desc[UR10][R58.64] ;  /* 0x000000003a2f7fae */ /* 0x0003e2000b9a100a */
[-C--:B------:R-:W-:Y:S02]  /*12e0*/  IADD3.X R73, PT, PT, RZ, R59.reuse, RZ, P3, !PT ;  /* 0x0000003bff497210 */ /* 0x080fe40001ffe4ff */
[----:B------:R-:W-:Y:S01]  /*12f0*/  IADD3.X R77, PT, PT, RZ, R59, RZ, P2, !PT ;  /* 0x0000003bff4d7210 */ /* 0x000fe200017fe4ff */
[----:B------:R2:W-:Y:S01]  /*1300*/  LDGSTS.E [R54], desc[UR10][R68.64] ;  /* 0x0000000044367fae */ /* 0x0005e2000b9a100a */
[----:B------:R-:W-:Y:S02]  /*1310*/  IADD3 R86, P2, PT, R56, 0x2000, RZ ;  /* 0x0000200038567810 */ /* 0x000fe40007f5e0ff */
[----:B------:R-:W-:Y:S01]  /*1320*/  MOV R118, R44 ;  /* 0x0000002c00767202 */ /* 0x000fe20000000f00 */
[----:B------:R3:W-:Y:S01]  /*1330*/  LDGSTS.E [R52], desc[UR10][R70.64+-0x800] ;  /* 0x0000080046347fae */ /* 0x0007e2000b9a100a */
[----:B------:R-:W-:Y:S01]  /*1340*/  @!P0 IMAD.WIDE.U32 R44, R87, 0x4, R64 ;  /* 0x00000004572c8825 */ /* 0x000fe200078e0040 */
[----:B------:R-:W-:-:S02]  /*1350*/  IADD3.X R87, PT, PT, RZ, R57, RZ, P2, !PT ;  /* 0x00000039ff577210 */ /* 0x000fc400017fe4ff */
[----:B------:R4:W-:Y:S01]  /*1360*/  LDGSTS.E [R50], desc[UR10][R74.64] ;  /* 0x000000004a327fae */ /* 0x0009e2000b9a100a */
[----:B------:R-:W-:Y:S01]  /*1370*/  MOV R122, R62 ;  /* 0x0000003e007a7202 */ /* 0x000fe20000000f00 */
[--C-:B-1----:R-:W-:Y:S01]  /*1380*/  IMAD.WIDE.U32 R46, R119, 0x4, R66.reuse ;  /* 0x00000004772e7825 */ /* 0x102fe200078e0042 */
[----:B------:R-:W-:Y:S01]  /*1390*/  MOV R110, R48 ;  /* 0x00000030006e7202 */ /* 0x000fe20000000f00 */
[----:B------:R1:W-:Y:S02]  /*13a0*/  LDGSTS.E [R80], desc[UR10][R72.64] ;  /* 0x0000000048507fae */ /* 0x0003e4000b9a100a */
[--C-:B--2---:R-:W-:Y:S02]  /*13b0*/  IMAD.WIDE.U32 R54, R55, 0x4, R66.reuse ;  /* 0x0000000437367825 */ /* 0x104fe400078e0042 */
[----:B------:R2:W-:Y:S02]  /*13c0*/  LDGSTS.E [R120], desc[UR10][R78.64] ;  /* 0x000000004e787fae */ /* 0x0005e4000b9a100a */
[----:B---3--:R-:W-:-:S02]  /*13d0*/  IMAD.WIDE.U32 R52, R53, 0x4, R66 ;  /* 0x0000000435347825 */ /* 0x008fc400078e0042 */
[----:B------:R3:W-:Y:S02]  /*13e0*/  LDGSTS.E [R81], desc[UR10][R76.64+-0x800] ;  /* 0x000008004c517fae */ /* 0x0007e4000b9a100a */
[--C-:B----4-:R-:W-:Y:S01]  /*13f0*/  IMAD.WIDE.U32 R50, R51, 0x4, R66.reuse ;  /* 0x0000000433327825 */ /* 0x110fe200078e0042 */
[----:B-1----:R-:W-:Y:S01]  /*1400*/  IADD3 R80, P2, PT, R62, 0x5340, RZ ;  /* 0x000053403e507810 */ /* 0x002fe20007f5e0ff */
[----:B------:R1:W-:Y:S02]  /*1410*/  @!P0 LDGSTS.E [R82], desc[UR10][R44.64] ;  /* 0x000000002c528fae */ /* 0x0003e4000b9a100a */
[--C-:B------:R-:W-:Y:S02]  /*1420*/  IMAD.WIDE.U32 R48, R121, 0x4, R66.reuse ;  /* 0x0000000479307825 */ /* 0x100fe400078e0042 */
[----:B------:R4:W-:Y:S02]  /*1430*/  LDGSTS.E [R122], desc[UR10][R56.64] ;  /* 0x00000000387a7fae */ /* 0x0009e4000b9a100a */
[--C-:B--2---:R-:W-:Y:S01]  /*1440*/  IMAD.WIDE.U32 R120, R111, 0x4, R66.reuse ;  /* 0x000000046f787825 */ /* 0x104fe200078e0042 */
[----:B---3--:R-:W-:Y:S01]  /*1450*/  IADD3.X R81, PT, PT, RZ, R63, RZ, P2, !PT ;  /* 0x0000003fff517210 */ /* 0x008fe200017fe4ff */
[----:B------:R2:W-:Y:S03]  /*1460*/  LDGSTS.E [R114], desc[UR10][R54.64] ;  /* 0x0000000036727fae */ /* 0x0005e6000b9a100a */
[----:B------:R-:W-:Y:S01]  /*1470*/  MOV R119, R80 ;  /* 0x0000005000777202 */ /* 0x000fe20000000f00 */
[----:B------:R3:W-:Y:S01]  /*1480*/  LDGSTS.E [R116], desc[UR10][R52.64] ;  /* 0x0000000034747fae */ /* 0x0007e2000b9a100a */
[----:B-1----:R-:W-:Y:S01]  /*1490*/  IADD3 R82, P2, PT, R56, 0x4000, RZ ;  /* 0x0000400038527810 */ /* 0x002fe20007f5e0ff */
[----:B------:R-:W-:-:S02]  /*14a0*/  IMAD.WIDE.U32 R44, R83, 0x4, R66 ;  /* 0x00000004532c7825 */ /* 0x000fc400078e0042 */
[----:B------:R1:W-:Y:S01]  /*14b0*/  LDGSTS.E [R123], desc[UR10][R50.64] ;  /* 0x00000000327b7fae */ /* 0x0003e2000b9a100a */
[----:B------:R-:W-:Y:S01]  /*14c0*/  IADD3.X R83, PT, PT, RZ, R57, RZ, P2, !PT ;  /* 0x00000039ff537210 */ /* 0x000fe200017fe4ff */
[----:B------:R-:W-:Y:S01]  /*14d0*/  IMAD.WIDE.U32 R80, R115, 0x4, R66 ;  /* 0x0000000473507825 */ /* 0x000fe200078e0042 */
[----:B----4-:R-:W-:Y:S01]  /*14e0*/  IADD3 R122, P2, PT, R62, 0x5500, RZ ;  /* 0x000055003e7a7810 */ /* 0x010fe20007f5e0ff */
[----:B------:R4:W-:Y:S01]  /*14f0*/  LDGSTS.E [R125], desc[UR10][R86.64+-0x400] ;  /* 0x00000c00567d7fae */ /* 0x0009e2000b9a100a */
[----:B--2---:R-:W-:-:S03]  /*1500*/  IADD3 R114, P3, PT, R56, 0x5000, RZ ;  /* 0x0000500038727810 */ /* 0x004fc60007f7e0ff */
[----:B------:R-:W-:Y:S01]  /*1510*/  LDGSTS.E [R18], desc[UR10][R48.64] ;  /* 0x0000000030127fae */ /* 0x000fe2000b9a100a */
[----:B------:R-:W-:Y:S02]  /*1520*/  IADD3.X R115, PT, PT, RZ, R57, RZ, P3, !PT ;  /* 0x00000039ff737210 */ /* 0x000fe40001ffe4ff */
[----:B---3--:R-:W-:Y:S01]  /*1530*/  IADD3 R116, P3, PT, R62, 0x56c0, RZ ;  /* 0x000056c03e747810 */ /* 0x008fe20007f7e0ff */
[----:B------:R2:W-:Y:S01]  /*1540*/  LDGSTS.E [R6], desc[UR10][R46.64] ;  /* 0x000000002e067fae */ /* 0x0005e2000b9a100a */
[----:B-1----:R-:W-:-:S03]  /*1550*/  IADD3.X R123, PT, PT, RZ, R63, RZ, P2, !PT ;  /* 0x0000003fff7b7210 */ /* 0x002fc600017fe4ff */
[----:B------:R1:W-:Y:S01]  /*1560*/  LDGSTS.E [R117], desc[UR10][R44.64] ;  /* 0x000000002c757fae */ /* 0x0003e2000b9a100a */
[----:B----4-:R-:W-:Y:S01]  /*1570*/  IMAD.WIDE.U32 R86, R7, 0x4, R66 ;  /* 0x0000000407567825 */ /* 0x010fe200078e0042 */
[----:B------:R-:W-:Y:S02]  /*1580*/  MOV R122, R122 ;  /* 0x0000007a007a7202 */ /* 0x000fe40000000f00 */
[----:B------:R3:W-:Y:S01]  /*1590*/  LDGSTS.E [R113], desc[UR10][R82.64+-0x800] ;  /* 0x0000080052717fae */ /* 0x0007e2000b9a100a */
[----:B--2---:R-:W-:-:S03]  /*15a0*/  IADD3 R6, P4, PT, R62, 0x5880, RZ ;  /* 0x000058803e067810 */ /* 0x004fc60007f9e0ff */
[----:B------:R2:W-:Y:S01]  /*15b0*/  LDGSTS.E [R15], desc[UR10][R80.64] ;  /* 0x00000000500f7fae */ /* 0x0005e2000b9a100a */
[----:B------:R-:W-:-:S03]  /*15c0*/  IADD3.X R7, PT, PT, RZ, R63, RZ, P4, !PT ;  /* 0x0000003fff077210 */ /* 0x000fc600027fe4ff */
[----:B------:R4:W-:Y:S01]  /*15d0*/  LDGSTS.E [R8], desc[UR10][R86.64] ;  /* 0x0000000056087fae */ /* 0x0009e2000b9a100a */
[----:B-1----:R-:W-:Y:S02]  /*15e0*/  IADD3.X R117, PT, PT, RZ, R63, RZ, P3, !PT ;  /* 0x0000003fff757210 */ /* 0x002fe40001ffe4ff */
[----:B---3--:R-:W-:Y:S01]  /*15f0*/  IADD3 R82, P2, PT, R62, 0x5a40, RZ ;  /* 0x00005a403e527810 */ /* 0x008fe20007f5e0ff */
[----:B------:R1:W-:Y:S01]  /*1600*/  LDGSTS.E [R13], desc[UR10][R120.64] ;  /* 0x00000000780d7fae */ /* 0x0003e2000b9a100a */
[----:B------:R-:W-:Y:S02]  /*1610*/  MOV R116, R116 ;  /* 0x0000007400747202 */ /* 0x000fe40000000f00 */
[----:B------:R-:W-:Y:S01]  /*1620*/  IADD3.X R83, PT, PT, RZ, R63, RZ, P2, !PT ;  /* 0x0000003fff537210 */ /* 0x000fe200017fe4ff */
[----:B------:R3:W-:Y:S01]  /*1630*/  LDGSTS.E [R17], desc[UR10][R114.64+0x400] ;  /* 0x0000040072117fae */ /* 0x0007e2000b9a100a */
[----:B--2---:R-:W-:Y:S02]  /*1640*/  IMAD.WIDE.U32 R14, R14, 0x4, R64 ;  /* 0x000000040e0e7825 */ /* 0x004fe400078e0040 */
[----:B------:R-:W-:-:S02]  /*1650*/  MOV R18, R82 ;  /* 0x0000005200127202 */ /* 0x000fc40000000f00 */
[----:B----4-:R-:W-:Y:S01]  /*1660*/  MOV R8, R6 ;  /* 0x0000000600087202 */ /* 0x010fe20000000f00 */
[--C-:B------:R-:W-:Y:S01]  /*1670*/  IMAD.WIDE.U32 R64, R16, 0x4, R66.reuse ;  /* 0x0000000410407825 */ /* 0x100fe200078e0042 */
[C---:B------:R-:W-:Y:S02]  /*1680*/  IADD3 R6, P2, PT, R62.reuse, 0x5c00, RZ ;  /* 0x00005c003e067810 */ /* 0x040fe40007f5e0ff */
[----:B------:R-:W-:Y:S01]  /*1690*/  IADD3 R82, P3, PT, R62, 0x5dc0, RZ ;  /* 0x00005dc03e527810 */ /* 0x000fe20007f7e0ff */
[----:B-1----:R-:W-:Y:S01]  /*16a0*/  IMAD.WIDE.U32 R12, R12, 0x4, R66 ;  /* 0x000000040c0c7825 */ /* 0x002fe200078e0042 */
[----:B------:R-:W-:Y:S02]  /*16b0*/  @!P1 IADD3 R62, P4, PT, R62, 0x5f80, RZ ;  /* 0x00005f803e3e9810 */ /* 0x000fe40007f9e0ff */
[-C--:B------:R-:W-:Y:S02]  /*16c0*/  IADD3.X R7, PT, PT, RZ, R63.reuse, RZ, P2, !PT ;  /* 0x0000003fff077210 */ /* 0x080fe400017fe4ff */
[-C--:B------:R-:W-:Y:S01]  /*16d0*/  IADD3.X R83, PT, PT, RZ, R63.reuse, RZ, P3, !PT ;  /* 0x0000003fff537210 */ /* 0x080fe20001ffe4ff */
[----:B------:R-:W-:Y:S01]  /*16e0*/  LDGSTS.E [R9], desc[UR10][R12.64] ;  /* 0x000000000c097fae */ /* 0x000fe2000b9a100a */
[----:B------:R-:W-:-:S02]  /*16f0*/  @!P1 IADD3.X R63, PT, PT, RZ, R63, RZ, P4, !PT ;  /* 0x0000003fff3f9210 */ /* 0x000fc400027fe4ff */
[----:B---3--:R-:W-:Y:S02]  /*1700*/  IADD3 R17, PT, PT, R27, R0, RZ ;  /* 0x000000001b117210 */ /* 0x008fe40007ffe0ff */
[----:B------:R-:W-:Y:S02]  /*1710*/  MOV R82, R82 ;  /* 0x0000005200527202 */ /* 0x000fe40000000f00 */
[----:B------:R-:W-:Y:S01]  /*1720*/  @!P1 MOV R83, R62 ;  /* 0x0000003e00539202 */ /* 0x000fe20000000f00 */
[--C-:B------:R-:W-:Y:S01]  /*1730*/  IMAD.WIDE.U32 R16, R17, 0x4, R66.reuse ;  /* 0x0000000411107825 */ /* 0x100fe200078e0042 */
[----:B------:R-:W-:Y:S02]  /*1740*/  IADD3 R62, P2, PT, R56, 0x7000, RZ ;  /* 0x00007000383e7810 */ /* 0x000fe40007f5e0ff */
[----:B------:R-:W-:Y:S01]  /*1750*/  MOV R111, R6 ;  /* 0x00000006006f7202 */ /* 0x000fe20000000f00 */
[----:B------:R-:W-:Y:S01]  /*1760*/  IMAD.WIDE.U32 R6, R11, 0x4, R66 ;  /* 0x000000040b067825 */ /* 0x000fe200078e0042 */
[----:B------:R-:W-:-:S02]  /*1770*/  IADD3.X R63, PT, PT, RZ, R57, RZ, P2, !PT ;  /* 0x00000039ff3f7210 */ /* 0x000fc400017fe4ff */
[C---:B------:R-:W-:Y:S01]  /*1780*/  @!P1 IADD3 R114, P2, PT, R16.reuse, 0x8000, RZ ;  /* 0x0000800010729810 */ /* 0x040fe20007f5e0ff */
[----:B------:R-:W-:Y:S01]  /*1790*/  IMAD.WIDE.U32 R66, R109, 0x4, R66 ;  /* 0x000000046d427825 */ /* 0x000fe200078e0042 */
[----:B------:R-:W-:Y:S01]  /*17a0*/  LDGSTS.E [R102], desc[UR10][R6.64] ;  /* 0x0000000006667fae */ /* 0x000fe2000b9a100a */
[C---:B------:R-:W-:Y:S02]  /*17b0*/  @!P1 IADD3 R124, P3, PT, R16.reuse, 0x10000, RZ ;  /* 0x00010000107c9810 */ /* 0x040fe40007f7e0ff */
[-C--:B------:R-:W-:Y:S01]  /*17c0*/  @!P1 IADD3.X R115, PT, PT, RZ, R17.reuse, RZ, P2, !PT ;  /* 0x00000011ff739210 */ /* 0x080fe200017fe4ff */
[----:B------:R1:W-:Y:S01]  /*17d0*/  LDGSTS.E [R10], desc[UR10][R64.64] ;  /* 0x00000000400a7fae */ /* 0x0003e2000b9a100a */
[-C--:B------:R-:W-:Y:S02]  /*17e0*/  @!P1 IADD3.X R125, PT, PT, RZ, R17.reuse, RZ, P3, !PT ;  /* 0x00000011ff7d9210 */ /* 0x080fe40001ffe4ff */
[----:B------:R-:W-:Y:S01]  /*17f0*/  @!P1 IADD3 R16, P4, PT, R16, 0x18000, RZ ;  /* 0x0001800010109810 */ /* 0x000fe20007f9e0ff */
[----:B------:R2:W-:Y:S03]  /*1800*/  LDGSTS.E [R104], desc[UR10][R62.64] ;  /* 0x000000003e687fae */ /* 0x0005e6000b9a100a */
[----:B------:R-:W-:Y:S01]  /*1810*/  @!P1 IADD3.X R17, PT, PT, RZ, R17, RZ, P4, !PT ;  /* 0x00000011ff119210 */ /* 0x000fe200027fe4ff */
[----:B------:R-:W-:Y:S01]  /*1820*/  LDGSTS.E [R35], desc[UR10][R66.64] ;  /* 0x0000000042237fae */ /* 0x000fe2000b9a100a */
[----:B-1----:R-:W-:-:S03]  /*1830*/  IADD3 R10, P2, PT, R56, 0x8000, RZ ;  /* 0x00008000380a7810 */ /* 0x002fc60007f5e0ff */
[----:B------:R1:W-:Y:S01]  /*1840*/  @!P1 LDGSTS.E [R100], desc[UR10][R114.64+-0x380] ;  /* 0x00000c8072649fae */ /* 0x0003e2000b9a100a */
[----:B--2---:R-:W-:-:S03]  /*1850*/  IADD3 R62, P3, PT, R54, 0x8000, RZ ;  /* 0x00008000363e7810 */ /* 0x004fc60007f7e0ff */
[----:B------:R-:W0:Y:S01]  /*1860*/  LDGDEPBAR ;  /* 0x00000000000079af */ /* 0x000e220000000000 */
[----:B------:R-:W-:Y:S02]  /*1870*/  IADD3.X R11, PT, PT, RZ, R57, RZ, P2, !PT ;  /* 0x00000039ff0b7210 */ /* 0x000fe400017fe4ff */
[----:B------:R-:W-:Y:S01]  /*1880*/  IADD3.X R63, PT, PT, RZ, R55, RZ, P3, !PT ;  /* 0x00000037ff3f7210 */ /* 0x000fe20001ffe4ff */
[----:B------:R-:W-:Y:S01]  /*1890*/  LDGSTS.E [R107], desc[UR10][R58.64+0x80] ;  /* 0x000000803a6b7fae */ /* 0x000fe2000b9a100a */
[----:B-1----:R-:W-:-:S03]  /*18a0*/  IADD3 R114, P2, PT, R52, 0x8000, RZ ;  /* 0x0000800034727810 */ /* 0x002fc60007f5e0ff */
[----:B------:R-:W-:Y:S01]  /*18b0*/  LDGSTS.E [R105], desc[UR10][R68.64+0x80] ;  /* 0x0000008044697fae */ /* 0x000fe2000b9a100a */
[----:B------:R-:W-:Y:S02]  /*18c0*/  IADD3 R100, P3, PT, R50, 0x8000, RZ ;  /* 0x0000800032647810 */ /* 0x000fe40007f7e0ff */
[----:B------:R-:W-:Y:S01]  /*18d0*/  IADD3.X R115, PT, PT, RZ, R53, RZ, P2, !PT ;  /* 0x00000035ff737210 */ /* 0x000fe200017fe4ff */
[----:B------:R1:W-:Y:S01]  /*18e0*/  LDGSTS.E [R103], desc[UR10][R70.64+-0x780] ;  /* 0x0000088046677fae */ /* 0x0003e2000b9a100a */
[----:B------:R-:W-:-:S03]  /*18f0*/  IADD3 R102, P2, PT, R56, 0xa000, RZ ;  /* 0x0000a00038667810 */ /* 0x000fc60007f5e0ff */
[----:B------:R2:W-:Y:S04]  /*1900*/  LDGSTS.E [R101], desc[UR10][R74.64+0x80] ;  /* 0x000000804a657fae */ /* 0x0005e8000b9a100a */
[----:B------:R-:W-:Y:S04]  /*1910*/  LDGSTS.E [R37], desc[UR10][R72.64+0x80] ;  /* 0x0000008048257fae */ /* 0x000fe8000b9a100a */
[----:B------:R-:W-:Y:S01]  /*1920*/  LDGSTS.E [R99], desc[UR10][R78.64+0x80] ;  /* 0x000000804e637fae */ /* 0x000fe2000b9a100a */
[----:B-1----:R-:W-:Y:S02]  /*1930*/  IADD3.X R103, PT, PT, RZ, R57, RZ, P2, !PT ;  /* 0x00000039ff677210 */ /* 0x002fe400017fe4ff */
[----:B--2---:R-:W-:Y:S01]  /*1940*/  IADD3.X R101, PT, PT, RZ, R51, RZ, P3, !PT ;  /* 0x00000033ff657210 */ /* 0x004fe20001ffe4ff */
[----:B------:R-:W-:Y:S01]  /*1950*/  LDGSTS.E [R39], desc[UR10][R76.64+-0x780] ;  /* 0x000008804c277fae */ /* 0x000fe2000b9a100a */
[----:B------:R-:W-:-:S03]  /*1960*/  IADD3 R104, P3, PT, R48, 0x8000, RZ ;  /* 0x0000800030687810 */ /* 0x000fc60007f7e0ff */
[----:B------:R1:W-:Y:S01]  /*1970*/  @!P0 LDGSTS.E [R98], desc[UR10][R14.64+0x80] ;  /* 0x000000800e628fae */ /* 0x0003e2000b9a100a */
[----:B------:R-:W-:-:S03]  /*1980*/  IADD3.X R105, PT, PT, RZ, R49, RZ, P3, !PT ;  /* 0x00000031ff697210 */ /* 0x000fc60001ffe4ff */
[----:B------:R2:W-:Y:S04]  /*1990*/  LDGSTS.E [R97], desc[UR10][R10.64] ;  /* 0x000000000a617fae */ /* 0x0005e8000b9a100a */
[----:B------:R3:W-:Y:S01]  /*19a0*/  LDGSTS.E [R96], desc[UR10][R62.64] ;  /* 0x000000003e607fae */ /* 0x0007e2000b9a100a */
[----:B-1----:R-:W-:-:S03]  /*19b0*/  IADD3 R98, P2, PT, R46, 0x8000, RZ ;  /* 0x000080002e627810 */ /* 0x002fc60007f5e0ff */
[----:B------:R-:W-:Y:S01]  /*19c0*/  LDGSTS.E [R95], desc[UR10][R114.64] ;  /* 0x00000000725f7fae */ /* 0x000fe2000b9a100a */
[----:B--2---:R-:W-:-:S03]  /*19d0*/  IADD3 R10, P3, PT, R44, 0x8000, RZ ;  /* 0x000080002c0a7810 */ /* 0x004fc60007f7e0ff */
[----:B------:R1:W-:Y:S01]  /*19e0*/  LDGSTS.E [R94], desc[UR10][R100.64] ;  /* 0x00000000645e7fae */ /* 0x0003e2000b9a100a */
[----:B------:R-:W-:Y:S02]  /*19f0*/  IADD3.X R99, PT, PT, RZ, R47, RZ, P2, !PT ;  /* 0x0000002fff637210 */ /* 0x000fe400017fe4ff */
[----:B---3--:R-:W-:Y:S01]  /*1a00*/  IADD3 R62, P2, PT, R56, 0xc000, RZ ;  /* 0x0000c000383e7810 */ /* 0x008fe20007f5e0ff */
[----:B------:R-:W-:Y:S01]  /*1a10*/  LDGSTS.E [R93], desc[UR10][R102.64+-0x400] ;  /* 0x00000c00665d7fae */ /* 0x000fe2000b9a100a */
[----:B------:R-:W-:Y:S02]  /*1a20*/  IADD3.X R11, PT, PT, RZ, R45, RZ, P3, !PT ;  /* 0x0000002dff0b7210 */ /* 0x000fe40001ffe4ff */
[----:B------:R-:W-:Y:S01]  /*1a30*/  IADD3 R96, P3, PT, R80, 0x8000, RZ ;  /* 0x0000800050607810 */ /* 0x000fe20007f7e0ff */
[----:B------:R2:W-:Y:S01]  /*1a40*/  LDGSTS.E [R92], desc[UR10][R104.64] ;  /* 0x00000000685c7fae */ /* 0x0005e2000b9a100a */
[----:B------:R-:W-:Y:S02]  /*1a50*/  IADD3.X R63, PT, PT, RZ, R57, RZ, P2, !PT ;  /* 0x00000039ff3f7210 */ /* 0x000fe400017fe4ff */
[----:B------:R-:W-:Y:S01]  /*1a60*/  IADD3.X R97, PT, PT, RZ, R81, RZ, P3, !PT ;  /* 0x00000051ff617210 */ /* 0x000fe20001ffe4ff */
[----:B------:R3:W-:Y:S01]  /*1a70*/  LDGSTS.E [R91], desc[UR10][R98.64] ;  /* 0x00000000625b7fae */ /* 0x0007e2000b9a100a */
[----:B-1----:R-:W-:-:S02]  /*1a80*/  IADD3 R94, P2, PT, R86, 0x8000, RZ ;  /* 0x00008000565e7810 */ /* 0x002fc40007f5e0ff */
[----:B------:R-:W-:Y:S01]  /*1a90*/  IADD3 R100, P3, PT, R120, 0x8000, RZ ;  /* 0x0000800078647810 */ /* 0x000fe20007f7e0ff */
[----:B------:R1:W-:Y:S01]  /*1aa0*/  LDGSTS.E [R90], desc[UR10][R10.64] ;  /* 0x000000000a5a7fae */ /* 0x0003e2000b9a100a */
[----:B------:R-:W-:Y:S02]  /*1ab0*/  IADD3.X R95, PT, PT, RZ, R87, RZ, P2, !PT ;  /* 0x00000057ff5f7210 */ /* 0x000fe400017fe4ff */
[----:B------:R-:W-:Y:S01]  /*1ac0*/  IADD3.X R101, PT, PT, RZ, R121, RZ, P3, !PT ;  /* 0x00000079ff657210 */ /* 0x000fe20001ffe4ff */
[----:B------:R4:W-:Y:S01]  /*1ad0*/  LDGSTS.E [R89], desc[UR10][R62.64+-0x800] ;  /* 0x000008003e597fae */ /* 0x0009e2000b9a100a */
[----:B--2---:R-:W-:Y:S02]  /*1ae0*/  IADD3 R92, P2, PT, R56, 0xd000, RZ ;  /* 0x0000d000385c7810 */ /* 0x004fe40007f5e0ff */
[----:B---3--:R-:W-:Y:S01]  /*1af0*/  IADD3 R98, P3, PT, R12, 0x8000, RZ ;  /* 0x000080000c627810 */ /* 0x008fe20007f7e0ff */
[----:B------:R2:W-:Y:S01]  /*1b00*/  LDGSTS.E [R88], desc[UR10][R96.64] ;  /* 0x0000000060587fae */ /* 0x0005e2000b9a100a */
[----:B------:R-:W-:-:S02]  /*1b10*/  IADD3.X R93, PT, PT, RZ, R57, RZ, P2, !PT ;  /* 0x00000039ff5d7210 */ /* 0x000fc400017fe4ff */
[----:B-1----:R-:W-:Y:S01]  /*1b20*/  IADD3 R10, P2, PT, R6, 0x8000, RZ ;  /* 0x00008000060a7810 */ /* 0x002fe20007f5e0ff */
[----:B------:R-:W-:Y:S01]  /*1b30*/  LDGSTS.E [R85], desc[UR10][R94.64] ;  /* 0x000000005e557fae */ /* 0x000fe2000b9a100a */
[----:B------:R-:W-:Y:S02]  /*1b40*/  IADD3.X R99, PT, PT, RZ, R13, RZ, P3, !PT ;  /* 0x0000000dff637210 */ /* 0x000fe40001ffe4ff */
[----:B------:R-:W-:Y:S01]  /*1b50*/  IADD3 R90, P3, PT, R64, 0x8000, RZ ;  /* 0x00008000405a7810 */ /* 0x000fe20007f7e0ff */
[----:B------:R-:W-:Y:S01]  /*1b60*/  LDGSTS.E [R84], desc[UR10][R100.64] ;  /* 0x0000000064547fae */ /* 0x000fe2000b9a100a */
[----:B----4-:R-:W-:Y:S02]  /*1b70*/  IADD3 R62, P4, PT, R56, 0xf000, RZ ;  /* 0x0000f000383e7810 */ /* 0x010fe40007f9e0ff */
[----:B------:R-:W-:Y:S01]  /*1b80*/  IADD3.X R11, PT, PT, RZ, R7, RZ, P2, !PT ;  /* 0x00000007ff0b7210 */ /* 0x000fe200017fe4ff */
[----:B------:R-:W-:Y:S01]  /*1b90*/  LDGSTS.E [R43], desc[UR10][R92.64+0x400] ;  /* 0x000004005c2b7fae */ /* 0x000fe2000b9a100a */
[----:B--2---:R-:W-:-:S02]  /*1ba0*/  IADD3 R88, P2, PT, R66, 0x8000, RZ ;  /* 0x0000800042587810 */ /* 0x004fc40007f5e0ff */
[----:B------:R-:W-:Y:S01]  /*1bb0*/  IADD3.X R91, PT, PT, RZ, R65, RZ, P3, !PT ;  /* 0x00000041ff5b7210 */ /* 0x000fe20001ffe4ff */
[----:B------:R-:W-:Y:S01]  /*1bc0*/  LDGSTS.E [R41], desc[UR10][R98.64] ;  /* 0x0000000062297fae */ /* 0x000fe2000b9a100a */
[----:B------:R-:W-:Y:S02]  /*1bd0*/  IADD3.X R63, PT, PT, RZ, R57, RZ, P4, !PT ;  /* 0x00000039ff3f7210 */ /* 0x000fe400027fe4ff */
[----:B------:R-:W-:Y:S01]  /*1be0*/  IADD3.X R89, PT, PT, RZ, R67, RZ, P2, !PT ;  /* 0x00000043ff597210 */ /* 0x000fe200017fe4ff */
[----:B------:R1:W-:Y:S04]  /*1bf0*/  LDGSTS.E [R42], desc[UR10][R10.64] ;  /* 0x000000000a2a7fae */ /* 0x0003e8000b9a100a */
[----:B------:R-:W-:Y:S04]  /*1c00*/  LDGSTS.E [R40], desc[UR10][R90.64] ;  /* 0x000000005a287fae */ /* 0x000fe8000b9a100a */
[----:B------:R2:W-:Y:S01]  /*1c10*/  LDGSTS.E [R38], desc[UR10][R62.64] ;  /* 0x000000003e267fae */ /* 0x0005e2000b9a100a */
[----:B-1----:R-:W-:-:S03]  /*1c20*/  IADD3 R10, P2, PT, R56, 0x10000, RZ ;  /* 0x00010000380a7810 */ /* 0x002fc60007f5e0ff */
[----:B------:R-:W-:Y:S01]  /*1c30*/  LDGSTS.E [R36], desc[UR10][R88.64] ;  /* 0x0000000058247fae */ /* 0x000fe2000b9a100a */
[----:B------:R-:W-:-:S03]  /*1c40*/  IADD3.X R11, PT, PT, RZ, R57, RZ, P2, !PT ;  /* 0x00000039ff0b7210 */ /* 0x000fc600017fe4ff */
[----:B------:R1:W-:Y:S01]  /*1c50*/  @!P1 LDGSTS.E [R34], desc[UR10][R124.64+-0x380] ;  /* 0x00000c807c229fae */ /* 0x0003e2000b9a100a */
[----:B--2---:R-:W-:-:S03]  /*1c60*/  IADD3 R38, P3, PT, R54, 0x10000, RZ ;  /* 0x0001000036267810 */ /* 0x004fc60007f7e0ff */
[----:B------:R-:W0:Y:S01]  /*1c70*/  LDGDEPBAR ;  /* 0x00000000000079af */ /* 0x000e220000000000 */
[----:B------:R-:W-:-:S03]  /*1c80*/  IADD3.X R39, PT, PT, RZ, R55, RZ, P3, !PT ;  /* 0x00000037ff277210 */ /* 0x000fc60001ffe4ff */
[----:B------:R-:W-:Y:S04]  /*1c90*/  LDGSTS.E [R33], desc[UR10][R58.64+0x100] ;  /* 0x000001003a217fae */ /* 0x000fe8000b9a100a */
[----:B------:R2:W-:Y:S01]  /*1ca0*/  LDGSTS.E [R32], desc[UR10][R68.64+0x100] ;  /* 0x0000010044207fae */ /* 0x0005e2000b9a100a */
[----:B-1----:R-:W-:-:S03]  /*1cb0*/  IADD3 R34, P2, PT, R52, 0x10000, RZ ;  /* 0x0001000034227810 */ /* 0x002fc60007f5e0ff */
[----:B------:R-:W-:Y:S01]  /*1cc0*/  LDGSTS.E [R31], desc[UR10][R70.64+-0x700] ;  /* 0x00000900461f7fae */ /* 0x000fe2000b9a100a */
[----:B------:R-:W-:-:S03]  /*1cd0*/  IADD3.X R35, PT, PT, RZ, R53, RZ, P2, !PT ;  /* 0x00000035ff237210 */ /* 0x000fc600017fe4ff */
[----:B------:R1:W-:Y:S04]  /*1ce0*/  LDGSTS.E [R30], desc[UR10][R74.64+0x100] ;  /* 0x000001004a1e7fae */ /* 0x0003e8000b9a100a */
[----:B------:R-:W-:Y:S01]  /*1cf0*/  LDGSTS.E [R29], desc[UR10][R72.64+0x100] ;  /* 0x00000100481d7fae */ /* 0x000fe2000b9a100a */
[----:B--2---:R-:W-:-:S03]  /*1d00*/  CS2R R32, SRZ ;  /* 0x0000000000207805 */ /* 0x004fc6000001ff00 */
[----:B------:R2:W-:Y:S01]  /*1d10*/  LDGSTS.E [R28], desc[UR10][R78.64+0x100] ;  /* 0x000001004e1c7fae */ /* 0x0005e2000b9a100a */
[----:B-1----:R-:W-:-:S03]  /*1d20*/  IADD3 R30, P3, PT, R50, 0x10000, RZ ;  /* 0x00010000321e7810 */ /* 0x002fc60007f7e0ff */
[----:B------:R1:W-:Y:S01]  /*1d30*/  LDGSTS.E [R26], desc[UR10][R76.64+-0x700] ;  /* 0x000009004c1a7fae */ /* 0x0003e2000b9a100a */
[----:B------:R-:W-:-:S03]  /*1d40*/  IADD3.X R31, PT, PT, RZ, R51, RZ, P3, !PT ;  /* 0x00000033ff1f7210 */ /* 0x000fc60001ffe4ff */
[----:B------:R3:W-:Y:S01]  /*1d50*/  @!P0 LDGSTS.E [R25], desc[UR10][R14.64+0x100] ;  /* 0x000001000e198fae */ /* 0x0007e2000b9a100a */
[----:B--2---:R-:W-:-:S03]  /*1d60*/  IADD3 R28, P2, PT, R56, 0x12000, RZ ;  /* 0x00012000381c7810 */ /* 0x004fc60007f5e0ff */
[----:B------:R2:W-:Y:S01]  /*1d70*/  LDGSTS.E [R24], desc[UR10][R10.64] ;  /* 0x000000000a187fae */ /* 0x0005e2000b9a100a */
[----:B------:R-:W-:-:S03]  /*1d80*/  IADD3.X R29, PT, PT, RZ, R57, RZ, P2, !PT ;  /* 0x00000039ff1d7210 */ /* 0x000fc600017fe4ff */
[----:B------:R-:W-:Y:S01]  /*1d90*/  LDGSTS.E [R23], desc[UR10][R38.64] ;  /* 0x0000000026177fae */ /* 0x000fe2000b9a100a */
[----:B-1----:R-:W-:Y:S02]  /*1da0*/  IADD3 R26, P3, PT, R48, 0x10000, RZ ;  /* 0x00010000301a7810 */ /* 0x002fe40007f7e0ff */
[----:B---3--:R-:W-:Y:S01]  /*1db0*/  IADD3 R14, P2, PT, R46, 0x10000, RZ ;  /* 0x000100002e0e7810 */ /* 0x008fe20007f5e0ff */
[----:B------:R1:W-:Y:S01]  /*1dc0*/  LDGSTS.E [R22], desc[UR10][R34.64] ;  /* 0x0000000022167fae */ /* 0x0003e2000b9a100a */
[----:B------:R-:W-:Y:S02]  /*1dd0*/  IADD3.X R27, PT, PT, RZ, R49, RZ, P3, !PT ;  /* 0x00000031ff1b7210 */ /* 0x000fe40001ffe4ff */
[----:B--2---:R-:W-:Y:S01]  /*1de0*/  IADD3 R10, P3, PT, R44, 0x10000, RZ ;  /* 0x000100002c0a7810 */ /* 0x004fe20007f7e0ff */
[----:B------:R2:W-:Y:S01]  /*1df0*/  LDGSTS.E [R21], desc[UR10][R30.64] ;  /* 0x000000001e157fae */ /* 0x0005e2000b9a100a */
[----:B------:R-:W-:Y:S02]  /*1e00*/  IADD3.X R15, PT, PT, RZ, R47, RZ, P2, !PT ;  /* 0x0000002fff0f7210 */ /* 0x000fe400017fe4ff */
[----:B------:R-:W-:Y:S01]  /*1e10*/  IADD3 R24, P2, PT, R56, 0x14000, RZ ;  /* 0x0001400038187810 */ /* 0x000fe20007f5e0ff */
[----:B------:R3:W-:Y:S01]  /*1e20*/  LDGSTS.E [R20], desc[UR10][R28.64+-0x400] ;  /* 0x00000c001c147fae */ /* 0x0007e2000b9a100a */
[----:B------:R-:W-:-:S02]  /*1e30*/  IADD3.X R11, PT, PT, RZ, R45, RZ, P3, !PT ;  /* 0x0000002dff0b7210 */ /* 0x000fc40001ffe4ff */
[----:B------:R-:W-:Y:S01]  /*1e40*/  IADD3.X R25, PT, PT, RZ, R57, RZ, P2, !PT ;  /* 0x00000039ff197210 */ /* 0x000fe200017fe4ff */
[----:B------:R4:W-:Y:S01]  /*1e50*/  LDGSTS.E [R19], desc[UR10][R26.64] ;  /* 0x000000001a137fae */ /* 0x0009e2000b9a100a */
[----:B-1----:R-:W-:Y:S01]  /*1e60*/  IADD3 R22, P3, PT, R80, 0x10000, RZ ;  /* 0x0001000050167810 */ /* 0x002fe20007f7e0ff */
[----:B------:R-:W-:Y:S01]  /*1e70*/  HFMA2 R35, -RZ, RZ, 0, 0 ;  /* 0x00000000ff237431 */ /* 0x000fe200000001ff */
[----:B--2---:R-:W-:Y:S01]  /*1e80*/  IADD3 R30, P2, PT, R86, 0x10000, RZ ;  /* 0x00010000561e7810 */ /* 0x004fe20007f5e0ff */
[----:B------:R1:W-:Y:S01]  /*1e90*/  LDGSTS.E [R106], desc[UR10][R14.64] ;  /* 0x000000000e6a7fae */ /* 0x0003e2000b9a100a */
[----:B------:R-:W-:Y:S02]  /*1ea0*/  IADD3.X R23, PT, PT, RZ, R81, RZ, P3, !PT ;  /* 0x00000051ff177210 */ /* 0x000fe40001ffe4ff */
[----:B---3--:R-:W-:Y:S01]  /*1eb0*/  IADD3 R20, P3, PT, R120, 0x10000, RZ ;  /* 0x0001000078147810 */ /* 0x008fe20007f7e0ff */
[----:B------:R2:W-:Y:S01]  /*1ec0*/  LDGSTS.E [R108], desc[UR10][R10.64] ;  /* 0x000000000a6c7fae */ /* 0x0005e2000b9a100a */
[----:B------:R-:W-:-:S02]  /*1ed0*/  IADD3.X R31, PT, PT, RZ, R87, RZ, P2, !PT ;  /* 0x00000057ff1f7210 */ /* 0x000fc400017fe4ff */
[----:B----4-:R-:W-:Y:S01]  /*1ee0*/  IADD3 R26, P2, PT, R56, 0x15000, RZ ;  /* 0x00015000381a7810 */ /* 0x010fe20007f5e0ff */
[----:B------:R3:W-:Y:S01]  /*1ef0*/  LDGSTS.E [R110], desc[UR10][R24.64+-0x800] ;  /* 0x00000800186e7fae */ /* 0x0007e2000b9a100a */
[----:B------:R-:W-:Y:S02]  /*1f00*/  IADD3.X R21, PT, PT, RZ, R121, RZ, P3, !PT ;  /* 0x00000079ff157210 */ /* 0x000fe40001ffe4ff */
[----:B------:R-:W-:Y:S01]  /*1f10*/  IADD3.X R27, PT, PT, RZ, R57, RZ, P2, !PT ;  /* 0x00000039ff1b7210 */ /* 0x000fe200017fe4ff */
[----:B------:R4:W-:Y:S01]  /*1f20*/  LDGSTS.E [R112], desc[UR10][R22.64] ;  /* 0x0000000016707fae */ /* 0x0009e2000b9a100a */
[----:B-1----:R-:W-:Y:S02]  /*1f30*/  IADD3 R14, P3, PT, R12, 0x10000, RZ ;  /* 0x000100000c0e7810 */ /* 0x002fe40007f7e0ff */
[----:B------:R-:W-:Y:S01]  /*1f40*/  IADD3 R28, P2, PT, R6, 0x10000, RZ ;  /* 0x00010000061c7810 */ /* 0x000fe20007f5e0ff */
[----:B------:R1:W-:Y:S01]  /*1f50*/  LDGSTS.E [R118], desc[UR10][R30.64] ;  /* 0x000000001e767fae */ /* 0x0003e2000b9a100a */
[----:B------:R-:W-:-:S02]  /*1f60*/  IADD3.X R15, PT, PT, RZ, R13, RZ, P3, !PT ;  /* 0x0000000dff0f7210 */ /* 0x000fc40001ffe4ff */
[----:B--2---:R-:W-:Y:S02]  /*1f70*/  CS2R R10, SRZ ;  /* 0x00000000000a7805 */ /* 0x004fe4000001ff00 */
[----:B------:R-:W-:Y:S01]  /*1f80*/  IADD3.X R29, PT, PT, RZ, R7, RZ, P2, !PT ;  /* 0x00000007ff1d7210 */ /* 0x000fe200017fe4ff */
[----:B------:R-:W-:Y:S01]  /*1f90*/  LDGSTS.E [R119], desc[UR10][R20.64] ;  /* 0x0000000014777fae */ /* 0x000fe2000b9a100a */
[----:B---3--:R-:W-:Y:S02]  /*1fa0*/  IADD3 R24, P3, PT, R64, 0x10000, RZ ;  /* 0x0001000040187810 */ /* 0x008fe40007f7e0ff */
[----:B----4-:R-:W-:Y:S01]  /*1fb0*/  IADD3 R22, P4, PT, R56, 0x17000, RZ ;  /* 0x0001700038167810 */ /* 0x010fe20007f9e0ff */
[----:B------:R-:W-:Y:S01]  /*1fc0*/  LDGSTS.E [R122], desc[UR10][R26.64+0x400] ;  /* 0x000004001a7a7fae */ /* 0x000fe2000b9a100a */
[----:B------:R-:W-:Y:S02]  /*1fd0*/  IADD3.X R25, PT, PT, RZ, R65, RZ, P3, !PT ;  /* 0x00000041ff197210 */ /* 0x000fe40001ffe4ff */
[----:B-1----:R-:W-:Y:S01]  /*1fe0*/  IADD3 R30, P2, PT, R66, 0x10000, RZ ;  /* 0x00010000421e7810 */ /* 0x002fe20007f5e0ff */
[----:B------:R1:W-:Y:S01]  /*1ff0*/  LDGSTS.E [R116], desc[UR10][R14.64] ;  /* 0x000000000e747fae */ /* 0x0003e2000b9a100a */
[----:B------:R-:W-:-:S02]  /*2000*/  IADD3.X R23, PT, PT, RZ, R57, RZ, P4, !PT ;  /* 0x00000039ff177210 */ /* 0x000fc400027fe4ff */
[----:B------:R-:W-:Y:S01]  /*2010*/  IADD3.X R31, PT, PT, RZ, R67, RZ, P2, !PT ;  /* 0x00000043ff1f7210 */ /* 0x000fe200017fe4ff */
[----:B------:R2:W-:Y:S04]  /*2020*/  LDGSTS.E [R8], desc[UR10][R28.64] ;  /* 0x000000001c087fae */ /* 0x0005e8000b9a100a */
[----:B------:R3:W-:Y:S04]  /*2030*/  LDGSTS.E [R18], desc[UR10][R24.64] ;  /* 0x0000000018127fae */ /* 0x0007e8000b9a100a */
[----:B------:R3:W-:Y:S01]  /*2040*/  LDGSTS.E [R111], desc[UR10][R22.64] ;  /* 0x00000000166f7fae */ /* 0x0007e2000b9a100a */
[----:B-1----:R-:W-:-:S03]  /*2050*/  CS2R R14, SRZ ;  /* 0x00000000000e7805 */ /* 0x002fc6000001ff00 */
[----:B------:R3:W-:Y:S01]  /*2060*/  LDGSTS.E [R82], desc[UR10][R30.64] ;  /* 0x000000001e527fae */ /* 0x0007e2000b9a100a */
[----:B--2---:R-:W-:-:S03]  /*2070*/  CS2R R8, SRZ ;  /* 0x0000000000087805 */ /* 0x004fc6000001ff00 */
[----:B------:R3:W-:Y:S04]  /*2080*/  @!P1 LDGSTS.E [R83], desc[UR10][R16.64+-0x380] ;  /* 0x00000c8010539fae */ /* 0x0007e8000b9a100a */
[----:B------:R-:W0:Y:S02]  /*2090*/  LDGDEPBAR ;  /* 0x00000000000079af */ /* 0x000e240000000000 */
.L_x_0:
[----:B---3--:R-:W1:Y:S01]  /*20a0*/  @!P0 S2R R16, SR_CTAID.X ;  /* 0x0000000000108919 */ /* 0x008e620000002500 */
[----:B------:R-:W-:Y:S01]  /*20b0*/  @!P0 LOP3.LUT R18, R0, 0x1f, RZ, 0xc0, !PT ;  /* 0x0000001f00128812 */ /* 0x000fe200078ec0ff */
[----:B------:R-:W2:Y:S01]  /*20c0*/  S2UR UR7, SR_CgaCtaId ;  /* 0x00000000000779c3 */ /* 0x000ea20000008800 */
[----:B------:R-:W-:-:S07]  /*20d0*/  SHF.L.U32 R17, R14, 0xd, RZ ;  /* 0x0000000d0e117819 */ /* 0x000fce00000006ff */
[----:B------:R-:W-:Y:S01]  /*20e0*/  BAR.SYNC.DEFER_BLOCKING 0x0 ;  /* 0x0000000000007b1d */ /* 0x000fe20000010000 */
[----:B------:R-:W-:Y:S02]  /*20f0*/  @!P0 LOP3.LUT R99, R18, 0x10, RZ, 0x3c, !PT ;  /* 0x0000001012638812 */ /* 0x000fe400078e3cff */
[----:B------:R-:W-:Y:S01]  /*2100*/  @!P0 IADD3 R18, PT, PT, R2, 0x3100, RZ ;  /* 0x0000310002128810 */ /* 0x000fe20007ffe0ff */
[----:B------:R-:W-:-:S04]  /*2110*/  IMAD.WIDE R20, R17, 0x4, R54 ;  /* 0x0000000411147825 */ /* 0x000fc800078e0236 */
[----:B------:R-:W3:Y:S01]  /*2120*/  S2UR UR9, SR_SWINHI ;  /* 0x00000000000979c3 */ /* 0x000ee20000002f00 */
[----:B------:R-:W-:Y:S01]  /*2130*/  @!P0 LOP3.LUT R18, R18, 0x3e00, RZ, 0xc0, !PT ;  /* 0x00003e0012128812 */ /* 0x000fe200078ec0ff */
[C---:B------:R-:W-:Y:S01]  /*2140*/  IMAD.WIDE R22, R17.reuse, 0x4, R52 ;  /* 0x0000000411167825 */ /* 0x040fe200078e0234 */
[----:B------:R-:W-:Y:S01]  /*2150*/  IADD3 R84, P1, PT, R20, 0x18000, RZ ;  /* 0x0001800014547810 */ /* 0x000fe20007f3e0ff */
[----:B------:R-:W-:Y:S02]  /*2160*/  UMOV UR6, 0x400 ;  /* 0x0000040000067882 */ /* 0x000fe40000000000 */
[C---:B------:R-:W-:Y:S01]  /*2170*/  IMAD.WIDE R24, R17.reuse, 0x4, R44 ;  /* 0x0000000411187825 */ /* 0x040fe200078e022c */
[----:B------:R-:W-:Y:S01]  /*2180*/  IADD3 R82, P2, PT, R22, 0x18000, RZ ;  /* 0x0001800016527810 */ /* 0x000fe20007f5e0ff */
[----:B------:R-:W-:Y:S01]  /*2190*/  UIADD3 UR4, UPT, UPT, UR6, 0x3600, URZ ;  /* 0x0000360006047890 */ /* 0x000fe2000fffe0ff */
[----:B------:R-:W-:Y:S01]  /*21a0*/  IADD3.X R85, PT, PT, RZ, R21, RZ, P1, !PT ;  /* 0x00000015ff557210 */ /* 0x000fe20000ffe4ff */
[----:B------:R-:W-:Y:S01]  /*21b0*/  IMAD.WIDE R20, R17, 0x4, R48 ;  /* 0x0000000411147825 */ /* 0x000fe200078e0230 */
[----:B------:R-:W-:-:S03]  /*21c0*/  IADD3.X R83, PT, PT, RZ, R23, RZ, P2, !PT ;  /* 0x00000017ff537210 */ /* 0x000fc600017fe4ff */
[C---:B------:R-:W-:Y:S01]  /*21d0*/  IMAD.WIDE R22, R17.reuse, 0x4, R46 ;  /* 0x0000000411167825 */ /* 0x040fe200078e022e */
[----:B------:R-:W-:Y:S01]  /*21e0*/  IADD3 R74, P2, PT, R20, 0x18000, RZ ;  /* 0x00018000144a7810 */ /* 0x000fe20007f5e0ff */
[----:B--2---:R-:W-:Y:S02]  /*21f0*/  ULEA UR8, UR7, UR4, 0x18 ;  /* 0x0000000407087291 */ /* 0x004fe4000f8ec0ff */
[C---:B------:R-:W-:Y:S01]  /*2200*/  IMAD.WIDE R26, R17.reuse, 0x4, R80 ;  /* 0x00000004111a7825 */ /* 0x040fe200078e0250 */
[----:B------:R-:W-:Y:S01]  /*2210*/  IADD3 R76, P3, PT, R22, 0x18000, RZ ;  /* 0x00018000164c7810 */ /* 0x000fe20007f7e0ff */
[----:B------:R-:W-:Y:S01]  /*2220*/  ULEA UR6, UR7, UR6, 0x18 ;  /* 0x0000000607067291 */ /* 0x000fe2000f8ec0ff */
[----:B------:R-:W-:Y:S01]  /*2230*/  IADD3.X R75, PT, PT, RZ, R21, RZ, P2, !PT ;  /* 0x00000015ff4b7210 */ /* 0x000fe200017fe4ff */
[C---:B------:R-:W-:Y:S01]  /*2240*/  IMAD.WIDE R20, R17.reuse, 0x4, R120 ;  /* 0x0000000411147825 */ /* 0x040fe200078e0278 */
[----:B-1----:R-:W-:Y:S01]  /*2250*/  @!P0 SHF.R.U32.HI R16, RZ, 0x2, R16 ;  /* 0x00000002ff108819 */ /* 0x002fe20000011610 */
[----:B------:R-:W-:Y:S01]  /*2260*/  UMOV UR4, UR8 ;  /* 0x0000000800047c82 */ /* 0x000fe20008000000 */
[----:B---3--:R-:W-:Y:S01]  /*2270*/  UMOV UR5, UR9 ;  /* 0x0000000900057c82 */ /* 0x008fe20008000000 */
[----:B------:R-:W-:Y:S01]  /*2280*/  IADD3.X R77, PT, PT, RZ, R23, RZ, P3, !PT ;  /* 0x00000017ff4d7210 */ /* 0x000fe20001ffe4ff */
[----:B------:R-:W-:Y:S01]  /*2290*/  IMAD.WIDE R22, R17, 0x4, R12 ;  /* 0x0000000411167825 */ /* 0x000fe200078e020c */
[----:B------:R-:W-:-:S02]  /*22a0*/  IADD3 R62, P2, PT, R26, 0x18000, RZ ;  /* 0x000180001a3e7810 */ /* 0x000fc40007f5e0ff */
[----:B------:R-:W-:Y:S01]  /*22b0*/  MOV R30, UR4 ;  /* 0x00000004001e7c02 */ /* 0x000fe20008000f00 */
[----:B------:R-:W-:Y:S01]  /*22c0*/  @!P0 IMAD R99, R16, 0x7000, R99 ;  /* 0x0000700010638824 */ /* 0x000fe200078e0263 */
[----:B------:R-:W-:Y:S02]  /*22d0*/  IADD3 R16, PT, PT, R14, -0x1, RZ ;  /* 0xffffffff0e107810 */ /* 0x000fe40007ffe0ff */
[----:B------:R-:W-:Y:S02]  /*22e0*/  IADD3.X R63, PT, PT, RZ, R27, RZ, P2, !PT ;  /* 0x0000001bff3f7210 */ /* 0x000fe400017fe4ff */
[----:B------:R-:W-:Y:S01]  /*22f0*/  @!P0 IADD3 R99, PT, PT, R18, R99, RZ ;  /* 0x0000006312638210 */ /* 0x000fe20007ffe0ff */
[----:B------:R-:W-:Y:S01]  /*2300*/  IMAD.WIDE R18, R17, 0x4, R50 ;  /* 0x0000000411127825 */ /* 0x000fe200078e0232 */
[----:B------:R-:W-:Y:S02]  /*2310*/  LOP3.LUT R43, R16, 0x3, RZ, 0xc0, !PT ;  /* 0x00000003102b7812 */ /* 0x000fe400078ec0ff */
[----:B------:R-:W-:-:S02]  /*2320*/  IADD3 R38, P2, PT, R20, 0x18000, RZ ;  /* 0x0001800014267810 */ /* 0x000fc40007f5e0ff */
[----:B------:R-:W-:Y:S02]  /*2330*/  IADD3 R78, P1, PT, R18, 0x18000, RZ ;  /* 0x00018000124e7810 */ /* 0x000fe40007f3e0ff */
[----:B------:R-:W-:Y:S02]  /*2340*/  IADD3 R28, P3, PT, R22, 0x18000, RZ ;  /* 0x00018000161c7810 */ /* 0x000fe40007f7e0ff */
[----:B------:R-:W-:Y:S01]  /*2350*/  IADD3.X R79, PT, PT, RZ, R19, RZ, P1, !PT ;  /* 0x00000013ff4f7210 */ /* 0x000fe20000ffe4ff */
[C---:B------:R-:W-:Y:S01]  /*2360*/  IMAD.WIDE R18, R17.reuse, 0x4, R86 ;  /* 0x0000000411127825 */ /* 0x040fe200078e0256 */
[----:B------:R-:W-:Y:S02]  /*2370*/  IADD3 R70, P1, PT, R24, 0x18000, RZ ;  /* 0x0001800018467810 */ /* 0x000fe40007f3e0ff */
[----:B------:R-:W-:Y:S01]  /*2380*/  IADD3.X R39, PT, PT, RZ, R21, RZ, P2, !PT ;  /* 0x00000015ff277210 */ /* 0x000fe200017fe4ff */
[----:B------:R-:W-:Y:S01]  /*2390*/  IMAD.WIDE R20, R17, 0x4, R6 ;  /* 0x0000000411147825 */ /* 0x000fe200078e0206 */
[----:B------:R-:W-:-:S02]  /*23a0*/  IADD3.X R71, PT, PT, RZ, R25, RZ, P1, !PT ;  /* 0x00000019ff477210 */ /* 0x000fc40000ffe4ff */
[----:B------:R-:W-:Y:S01]  /*23b0*/  IADD3 R68, P1, PT, R18, 0x18000, RZ ;  /* 0x0001800012447810 */ /* 0x000fe20007f3e0ff */
[----:B------:R-:W-:Y:S01]  /*23c0*/  IMAD.WIDE R24, R17, 0x4, R64 ;  /* 0x0000000411187825 */ /* 0x000fe200078e0240 */
[----:B------:R-:W-:Y:S02]  /*23d0*/  IADD3.X R29, PT, PT, RZ, R23, RZ, P3, !PT ;  /* 0x00000017ff1d7210 */ /* 0x000fe40001ffe4ff */
[----:B------:R-:W-:Y:S01]  /*23e0*/  IADD3.X R69, PT, PT, RZ, R19, RZ, P1, !PT ;  /* 0x00000013ff457210 */ /* 0x000fe20000ffe4ff */
[----:B------:R-:W-:Y:S01]  /*23f0*/  IMAD R19, R43, 0x360, RZ ;  /* 0x000003602b137824 */ /* 0x000fe200078e02ff */
[----:B------:R-:W-:Y:S02]  /*2400*/  SHF.L.U32 R23, R14, 0x5, RZ ;  /* 0x000000050e177819 */ /* 0x000fe400000006ff */
[----:B------:R-:W-:Y:S02]  /*2410*/  IADD3 R40, P1, PT, R20, 0x18000, RZ ;  /* 0x0001800014287810 */ /* 0x000fe40007f3e0ff */
[C---:B------:R-:W-:Y:S01]  /*2420*/  IADD3 R16, PT, PT, R19.reuse, R0, RZ ;  /* 0x0000000013107210 */ /* 0x040fe20007ffe0ff */
[----:B------:R-:W-:Y:S01]  /*2430*/  IMAD.WIDE.U32 R18, R19, 0x4, R60 ;  /* 0x0000000413127825 */ /* 0x000fe200078e003c */
[----:B------:R-:W-:-:S02]  /*2440*/  IADD3 R36, P2, PT, R24, 0x18000, RZ ;  /* 0x0001800018247810 */ /* 0x000fc40007f5e0ff */
[----:B------:R-:W-:Y:S01]  /*2450*/  IADD3.X R41, PT, PT, RZ, R21, RZ, P1, !PT ;  /* 0x00000015ff297210 */ /* 0x000fe20000ffe4ff */
[----:B------:R-:W-:Y:S01]  /*2460*/  IMAD.WIDE R26, R23, 0x4, R58 ;  /* 0x00000004171a7825 */ /* 0x000fe200078e023a */
[----:B------:R-:W-:Y:S02]  /*2470*/  MOV R31, R18 ;  /* 0x00000012001f7202 */ /* 0x000fe40000000f00 */
[----:B------:R-:W-:Y:S01]  /*2480*/  IADD3.X R37, PT, PT, RZ, R25, RZ, P2, !PT ;  /* 0x00000019ff257210 */ /* 0x000fe200017fe4ff */
[----:B------:R-:W-:Y:S01]  /*2490*/  IMAD R43, R43, 0x4a0, R16 ;  /* 0x000004a02b2b7824 */ /* 0x000fe200078e0210 */
[C---:B------:R-:W-:Y:S01]  /*24a0*/  IADD3 R106, P1, PT, R26.reuse, 0x4000, RZ ;  /* 0x000040001a6a7810 */ /* 0x040fe20007f3e0ff */
[----:B------:R-:W-:Y:S01]  /*24b0*/  @!PT LDS RZ, [RZ] ;  /* 0x00000000fffff984 */ /* 0x000fe20000000800 */
[----:B------:R-:W-:Y:S01]  /*24c0*/  @!PT LDS RZ, [RZ] ;  /* 0x00000000fffff984 */ /* 0x000fe20000000800 */
[----:B------:R-:W-:Y:S01]  /*24d0*/  @!PT LDS RZ, [RZ] ;  /* 0x00000000fffff984 */ /* 0x000fe20000000800 */
[----:B------:R1:W-:Y:S01]  /*24e0*/  LDGSTS.E [R31], desc[UR10][R26.64+0x180] ;  /* 0x000001801a1f7fae */ /* 0x0003e2000b9a100a */
[C---:B------:R-:W-:Y:S02]  /*24f0*/  IADD3 R102, P2, PT, R26.reuse, 0x7000, RZ ;  /* 0x000070001a667810 */ /* 0x040fe40007f5e0ff */
[----:B------:R-:W-:-:S02]  /*2500*/  IADD3 R72, P3, PT, R26, 0xb000, RZ ;  /* 0x0000b0001a487810 */ /* 0x000fc40007f7e0ff */
[-C--:B------:R-:W-:Y:S02]  /*2510*/  IADD3.X R107, PT, PT, RZ, R27.reuse, RZ, P1, !PT ;  /* 0x0000001bff6b7210 */ /* 0x080fe40000ffe4ff */
[C---:B------:R-:W-:Y:S02]  /*2520*/  IADD3 R124, P5, PT, R18.reuse, 0x1c0, RZ ;  /* 0x000001c0127c7810 */ /* 0x040fe40007fbe0ff */
[C---:B------:R-:W-:Y:S02]  /*2530*/  IADD3 R122, P1, PT, R18.reuse, 0x380, RZ ;  /* 0x00000380127a7810 */ /* 0x040fe40007f3e0ff */
[----:B------:R-:W-:Y:S02]  /*2540*/  IADD3 R24, P4, PT, R18, 0x8c0, RZ ;  /* 0x000008c012187810 */ /* 0x000fe40007f9e0ff */
[----:B-1----:R-:W-:Y:S02]  /*2550*/  MOV R31, UR5 ;  /* 0x00000005001f7c02 */ /* 0x002fe40008000f00 */
[----:B------:R-:W-:-:S02]  /*2560*/  IADD3.X R103, PT, PT, RZ, R27, RZ, P2, !PT ;  /* 0x0000001bff677210 */ /* 0x000fc400017fe4ff */
[----:B------:R-:W-:Y:S01]  /*2570*/  IADD3.X R73, PT, PT, RZ, R27, RZ, P3, !PT ;  /* 0x0000001bff497210 */ /* 0x000fe20001ffe4ff */
[----:B------:R-:W-:Y:S01]  /*2580*/  IMAD.WIDE.U32 R30, R43, 0x4, R30 ;  /* 0x000000042b1e7825 */ /* 0x000fe200078e001e */
[-C--:B------:R-:W-:Y:S02]  /*2590*/  IADD3.X R125, PT, PT, RZ, R19.reuse, RZ, P5, !PT ;  /* 0x00000013ff7d7210 */ /* 0x080fe40002ffe4ff */
[C---:B------:R-:W-:Y:S02]  /*25a0*/  IADD3 R114, P2, PT, R18.reuse, 0x540, RZ ;  /* 0x0000054012727810 */ /* 0x040fe40007f5e0ff */
[C---:B------:R-:W-:Y:S02]  /*25b0*/  IADD3 R116, P3, PT, R18.reuse, 0x700, RZ ;  /* 0x0000070012747810 */ /* 0x040fe40007f7e0ff */
[----:B------:R-:W-:Y:S02]  /*25c0*/  IADD3 R20, P5, PT, R18, 0xa80, RZ ;  /* 0x00000a8012147810 */ /* 0x000fe40007fbe0ff */
[----:B------:R-:W-:-:S02]  /*25d0*/  IADD3.X R123, PT, PT, RZ, R19, RZ, P1, !PT ;  /* 0x00000013ff7b7210 */ /* 0x000fc40000ffe4ff */
[----:B------:R-:W-:Y:S02]  /*25e0*/  @!P0 IADD3 R18, P1, PT, R18, 0xc40, RZ ;  /* 0x00000c4012128810 */ /* 0x000fe40007f3e0ff */
[-C--:B------:R-:W-:Y:S02]  /*25f0*/  IADD3.X R25, PT, PT, RZ, R19.reuse, RZ, P4, !PT ;  /* 0x00000013ff197210 */ /* 0x080fe400027fe4ff */
[-C--:B------:R-:W-:Y:S02]  /*2600*/  IADD3.X R115, PT, PT, RZ, R19.reuse, RZ, P2, !PT ;  /* 0x00000013ff737210 */ /* 0x080fe400017fe4ff */
[-C--:B------:R-:W-:Y:S02]  /*2610*/  IADD3.X R117, PT, PT, RZ, R19.reuse, RZ, P3, !PT ;  /* 0x00000013ff757210 */ /* 0x080fe40001ffe4ff */
[-C--:B------:R-:W-:Y:S02]  /*2620*/  IADD3.X R21, PT, PT, RZ, R19.reuse, RZ, P5, !PT ;  /* 0x00000013ff157210 */ /* 0x080fe40002ffe4ff */
[----:B------:R-:W-:-:S02]  /*2630*/  @!P0 IADD3.X R19, PT, PT, RZ, R19, RZ, P1, !PT ;  /* 0x00000013ff138210 */ /* 0x000fc40000ffe4ff */
[----:B------:R-:W-:Y:S02]  /*2640*/  MOV R101, R24 ;  /* 0x0000001800657202 */ /* 0x000fe40000000f00 */
[C---:B------:R-:W-:Y:S02]  /*2650*/  IADD3 R24, P1, PT, R30.reuse, 0x1c0, RZ ;  /* 0x000001c01e187810 */ /* 0x040fe40007f3e0ff */
[----:B------:R-:W-:Y:S02]  /*2660*/  MOV R116, R116 ;  /* 0x0000007400747202 */ /* 0x000fe40000000f00 */
[----:B------:R-:W-:Y:S02]  /*2670*/  MOV R117, R20 ;  /* 0x0000001400757202 */ /* 0x000fe40000000f00 */
[----:B------:R-:W-:Y:S02]  /*2680*/  IADD3 R26, P2, PT, R30, 0x380, RZ ;  /* 0x000003801e1a7810 */ /* 0x000fe40007f5e0ff */
[----:B------:R-:W-:-:S02]  /*2690*/  IADD3.X R25, PT, PT, RZ, R31, RZ, P1, !PT ;  /* 0x0000001fff197210 */ /* 0x000fc40000ffe4ff */
[C---:B------:R-:W-:Y:S02]  /*26a0*/  IADD3 R20, P1, PT, R30.reuse, 0x540, RZ ;  /* 0x000005401e147810 */ /* 0x040fe40007f3e0ff */
[----:B------:R-:W-:Y:S02]  /*26b0*/  MOV R114, R114 ;  /* 0x0000007200727202 */ /* 0x000fe40000000f00 */
[----:B------:R-:W-:Y:S02]  /*26c0*/  IADD3.X R27, PT, PT, RZ, R31, RZ, P2, !PT ;  /* 0x0000001fff1b7210 */ /* 0x000fe400017fe4ff */
[----:B------:R-:W-:Y:S02]  /*26d0*/  MOV R115, R24 ;  /* 0x0000001800737202 */ /* 0x000fe40000000f00 */
[----:B------:R-:W-:Y:S02]  /*26e0*/  @!P0 MOV R16, R18 ;  /* 0x0000001200108202 */ /* 0x000fe40000000f00 */
[----:B------:R-:W-:-:S02]  /*26f0*/  IADD3 R24, P2, PT, R30, 0x700, RZ ;  /* 0x000007001e187810 */ /* 0x000fc40007f5e0ff */
[-C--:B------:R-:W-:Y:S02]  /*2700*/  IADD3.X R21, PT, PT, RZ, R31.reuse, RZ, P1, !PT ;  /* 0x0000001fff157210 */ /* 0x080fe40000ffe4ff */
        /* <DEDUP_REMOVED lines=10> */
[----:B------:R-:W-:-:S02]  /*27b0*/  MOV R27, R24 ;  /* 0x00000018001b7202 */ /* 0x000fc40000000f00 */
[----:B------:R-:W-:Y:S02]  /*27c0*/  IADD3.X R43, PT, PT, RZ, R31, RZ, P1, !PT ;  /* 0x0000001fff2b7210 */ /* 0x000fe40000ffe4ff */
[----:B------:R-:W-:Y:S02]  /*27d0*/  MOV R25, R20 ;  /* 0x0000001400197202 */ /* 0x000fe40000000f00 */
[----:B------:R-:W-:Y:S02]  /*27e0*/  IADD3 R20, P1, PT, R30, 0xfc0, RZ ;  /* 0x00000fc01e147810 */ /* 0x000fe40007f3e0ff */
[----:B------:R-:W-:Y:S02]  /*27f0*/  IADD3.X R19, PT, PT, RZ, R31, RZ, P2, !PT ;  /* 0x0000001fff137210 */ /* 0x000fe400017fe4ff */
[----:B------:R-:W-:Y:S02]  /*2800*/  MOV R24, R42 ;  /* 0x0000002a00187202 */ /* 0x000fe40000000f00 */
[----:B------:R-:W-:-:S02]  /*2810*/  IADD3.X R21, PT, PT, RZ, R31, RZ, P1, !PT ;  /* 0x0000001fff157210 */ /* 0x000fc40000ffe4ff */
[----:B------:R-:W-:Y:S02]  /*2820*/  MOV R22, R18 ;  /* 0x0000001200167202 */ /* 0x000fe40000000f00 */
[C---:B------:R-:W-:Y:S02]  /*2830*/  IADD3 R18, P1, PT, R30.reuse, 0x1340, RZ ;  /* 0x000013401e127810 */ /* 0x040fe40007f3e0ff */
[----:B------:R-:W-:Y:S02]  /*2840*/  IADD3 R42, P3, PT, R30, 0x1500, RZ ;  /* 0x000015001e2a7810 */ /* 0x000fe40007f7e0ff */
[-C--:B------:R-:W-:Y:S02]  /*2850*/  IADD3.X R19, PT, PT, RZ, R31.reuse, RZ, P1, !PT ;  /* 0x0000001fff137210 */ /* 0x080fe40000ffe4ff */
[----:B------:R-:W-:Y:S02]  /*2860*/  IADD3.X R43, PT, PT, RZ, R31, RZ, P3, !PT ;  /* 0x0000001fff2b7210 */ /* 0x000fe40001ffe4ff */
[----:B------:R-:W-:-:S02]  /*2870*/  MOV R19, R18 ;  /* 0x0000001200137202 */ /* 0x000fc40000000f00 */
[----:B------:R-:W-:Y:S02]  /*2880*/  ISETP.GT.U32.AND P1, PT, R0, 0x1f, PT ;  /* 0x0000001f0000780c */ /* 0x000fe40003f24070 */
[----:B------:R-:W-:Y:S02]  /*2890*/  MOV R18, R42 ;  /* 0x0000002a00127202 */ /* 0x000fe40000000f00 */
[----:B------:R-:W1:Y:S01]  /*28a0*/  LDC.64 R42, c[0x0][0x380] ;  /* 0x0000e000ff2a7b82 */ /* 0x000e620000000a00 */
[C---:B------:R-:W-:Y:S02]  /*28b0*/  IADD3 R88, P2, PT, R30.reuse, 0x1180, RZ ;  /* 0x000011801e587810 */ /* 0x040fe40007f5e0ff */
[----:B------:R-:W-:Y:S02]  /*28c0*/  IADD3 R109, PT, PT, R3, R23, RZ ;  /* 0x00000017036d7210 */ /* 0x000fe40007ffe0ff */
[----:B------:R-:W-:Y:S02]  /*28d0*/  IADD3.X R89, PT, PT, RZ, R31, RZ, P2, !PT ;  /* 0x0000001fff597210 */ /* 0x000fe400017fe4ff */
[----:B------:R-:W-:-:S02]  /*28e0*/  IADD3 R96, P5, PT, R30, 0x16c0, RZ ;  /* 0x000016c01e607810 */ /* 0x000fc40007fbe0ff */
[----:B------:R-:W2:Y:S01]  /*28f0*/  @!P1 S2R R118, SR_CTAID.X ;  /* 0x0000000000769919 */ /* 0x000ea20000002500 */
[----:B------:R-:W-:Y:S02]  /*2900*/  IADD3 R105, PT, PT, R4, R23, RZ ;  /* 0x0000001704697210 */ /* 0x000fe40007ffe0ff */
[----:B------:R-:W-:Y:S02]  /*2910*/  MOV R124, R124 ;  /* 0x0000007c007c7202 */ /* 0x000fe40000000f00 */
[----:B------:R-:W-:Y:S02]  /*2920*/  MOV R21, R20 ;  /* 0x0000001400157202 */ /* 0x000fe40000000f00 */
[----:B------:R-:W-:Y:S02]  /*2930*/  MOV R122, R122 ;  /* 0x0000007a007a7202 */ /* 0x000fe40000000f00 */
[----:B------:R-:W-:Y:S02]  /*2940*/  MOV R20, R88 ;  /* 0x0000005800147202 */ /* 0x000fe40000000f00 */
[----:B------:R-:W-:-:S02]  /*2950*/  IADD3.X R97, PT, PT, RZ, R31, RZ, P5, !PT ;  /* 0x0000001fff617210 */ /* 0x000fc40002ffe4ff */
[C---:B------:R-:W-:Y:S01]  /*2960*/  IADD3 R94, P2, PT, R30.reuse, 0x1880, RZ ;  /* 0x000018801e5e7810 */ /* 0x040fe20007f5e0ff */
[--C-:B-1----:R-:W-:Y:S01]  /*2970*/  IMAD.WIDE.U32 R108, R109, 0x4, R42.reuse ;  /* 0x000000046d6c7825 */ /* 0x102fe200078e002a */
[C---:B------:R-:W-:Y:S02]  /*2980*/  IADD3 R88, P5, PT, R30.reuse, 0x1dc0, RZ ;  /* 0x00001dc01e587810 */ /* 0x040fe40007fbe0ff */
[----:B------:R-:W-:Y:S01]  /*2990*/  MOV R119, R30 ;  /* 0x0000001e00777202 */ /* 0x000fe20000000f00 */
[----:B------:R-:W-:Y:S01]  /*29a0*/  IMAD.WIDE.U32 R104, R105, 0x4, R42 ;  /* 0x0000000469687825 */ /* 0x000fe200078e002a */
[----:B------:R-:W-:Y:S01]  /*29b0*/  LDGSTS.E [R124], desc[UR10][R108.64+0x180] ;  /* 0x000001806c7c7fae */ /* 0x000fe2000b9a100a */
[C---:B------:R-:W-:Y:S02]  /*29c0*/  IADD3 R92, P3, PT, R30.reuse, 0x1a40, RZ ;  /* 0x00001a401e5c7810 */ /* 0x040fe40007f7e0ff */
[----:B------:R-:W-:Y:S01]  /*29d0*/  IADD3 R90, P4, PT, R30, 0x1c00, RZ ;  /* 0x00001c001e5a7810 */ /* 0x000fe20007f9e0ff */
[----:B------:R-:W-:Y:S01]  /*29e0*/  LDGSTS.E [R122], desc[UR10][R106.64+-0x680] ;  /* 0x000009806a7a7fae */ /* 0x000fe2000b9a100a */
[----:B------:R-:W-:-:S02]  /*29f0*/  IADD3.X R95, PT, PT, RZ, R31, RZ, P2, !PT ;  /* 0x0000001fff5f7210 */ /* 0x000fc400017fe4ff */
[-C--:B------:R-:W-:Y:S01]  /*2a00*/  IADD3.X R89, PT, PT, RZ, R31.reuse, RZ, P5, !PT ;  /* 0x0000001fff597210 */ /* 0x080fe20002ffe4ff */
[----:B------:R-:W-:Y:S01]  /*2a10*/  LDGSTS.E [R114], desc[UR10][R104.64+0x180] ;  /* 0x0000018068727fae */ /* 0x000fe2000b9a100a */
[----:B------:R-:W-:Y:S02]  /*2a20*/  @!P1 IADD3 R30, P2, PT, R30, 0x1f80, RZ ;  /* 0x00001f801e1e9810 */ /* 0x000fe40007f5e0ff */
[-C--:B------:R-:W-:Y:S01]  /*2a30*/  IADD3.X R93, PT, PT, RZ, R31.reuse, RZ, P3, !PT ;  /* 0x0000001fff5d7210 */ /* 0x080fe20001ffe4ff */
[----:B------:R1:W-:Y:S01]  /*2a40*/  LDGSTS.E [R116], desc[UR10][R102.64+0x180] ;  /* 0x0000018066747fae */ /* 0x0003e2000b9a100a */
[----:B------:R-:W-:Y:S02]  /*2a50*/  IADD3.X R91, PT, PT, RZ, R31, RZ, P4, !PT ;  /* 0x0000001fff5b7210 */ /* 0x000fe400027fe4ff */
[----:B------:R-:W-:Y:S02]  /*2a60*/  MOV R110, R88 ;  /* 0x00000058006e7202 */ /* 0x000fe40000000f00 */
[----:B------:R-:W-:-:S02]  /*2a70*/  @!P1 IADD3.X R31, PT, PT, RZ, R31, RZ, P2, !PT ;  /* 0x0000001fff1f9210 */ /* 0x000fc400017fe4ff */
[----:B------:R-:W-:Y:S02]  /*2a80*/  IADD3 R89, PT, PT, R5, R23, RZ ;  /* 0x0000001705597210 */ /* 0x000fe40007ffe0ff */
[----:B------:R-:W-:Y:S02]  /*2a90*/  @!P1 MOV R112, R30 ;  /* 0x0000001e00709202 */ /* 0x000fe40000000f00 */
[----:B--2---:R-:W-:Y:S01]  /*2aa0*/  @!P1 SHF.L.U32 R118, R118, 0x6, RZ ;  /* 0x0000000676769819 */ /* 0x004fe200000006ff */
[----:B-1----:R-:W1:Y:S01]  /*2ab0*/  @!P1 LDC.64 R102, c[0x0][0x388] ;  /* 0x0000e200ff669b82 */ /* 0x002e620000000a00 */
[--C-:B------:R-:W-:Y:S01]  /*2ac0*/  IMAD.WIDE.U32 R30, R89, 0x4, R42.reuse ;  /* 0x00000004591e7825 */ /* 0x100fe200078e002a */
[----:B------:R-:W-:Y:S02]  /*2ad0*/  MOV R100, R90 ;  /* 0x0000005a00647202 */ /* 0x000fe40000000f00 */
[----:B------:R-:W-:Y:S01]  /*2ae0*/  MOV R34, R92 ;  /* 0x0000005c00227202 */ /* 0x000fe20000000f00 */
[----:B------:R-:W-:Y:S01]  /*2af0*/  @!P0 IMAD.WIDE.U32 R42, R99, 0x4, R42 ;  /* 0x00000004632a8825 */ /* 0x000fe200078e002a */
[----:B------:R1:W-:Y:S01]  /*2b00*/  LDGSTS.E [R101], desc[UR10][R30.64+0x180] ;  /* 0x000001801e657fae */ /* 0x0003e2000b9a100a */
[----:B------:R-:W-:-:S02]  /*2b10*/  MOV R125, R94 ;  /* 0x0000005e007d7202 */ /* 0x000fc40000000f00 */
[----:B------:R-:W-:Y:S01]  /*2b20*/  IMAD.WIDE R98, R17, 0x4, R56 ;  /* 0x0000000411627825 */ /* 0x000fe200078e0238 */
[----:B------:R-:W-:Y:S01]  /*2b30*/  LDGSTS.E [R117], desc[UR10][R72.64+-0x680] ;  /* 0x0000098048757fae */ /* 0x000fe2000b9a100a */
[----:B------:R-:W-:Y:S02]  /*2b40*/  MOV R123, R96 ;  /* 0x00000060007b7202 */ /* 0x000fe40000000f00 */
[----:B------:R-:W-:Y:S01]  /*2b50*/  @!P0 IMAD.WIDE.U32 R42, R23, 0x4, R42 ;  /* 0x00000004172a8825 */ /* 0x000fe200078e002a */
[----:B------:R-:W-:Y:S02]  /*2b60*/  @!P1 LOP3.LUT R23, R118, 0xc0, RZ, 0xc0, !PT ;  /* 0x000000c076179812 */ /* 0x000fe400078ec0ff */
[C---:B------:R-:W-:Y:S01]  /*2b70*/  IADD3 R90, P5, PT, R98.reuse, 0x18000, RZ ;  /* 0x00018000625a7810 */ /* 0x040fe20007fbe0ff */
[----:B------:R-:W-:Y:S01]  /*2b80*/  IMAD.WIDE R88, R17, 0x4, R66 ;  /* 0x0000000411587825 */ /* 0x000fe200078e0242 */
[----:B------:R-:W-:Y:S01]  /*2b90*/  @!P1 IADD3 R23, PT, PT, R23, R0, RZ ;  /* 0x0000000017179210 */ /* 0x000fe20007ffe0ff */
[----:B------:R2:W-:Y:S01]  /*2ba0*/  @!P0 LDGSTS.E [R16], desc[UR10][R42.64+0x180] ;  /* 0x000001802a108fae */ /* 0x0005e2000b9a100a */
[----:B------:R-:W-:-:S02]  /*2bb0*/  IADD3 R92, P2, PT, R98, 0x1a000, RZ ;  /* 0x0001a000625c7810 */ /* 0x000fc40007f5e0ff */
[-C--:B------:R-:W-:Y:S01]  /*2bc0*/  IADD3.X R91, PT, PT, RZ, R99.reuse, RZ, P5, !PT ;  /* 0x00000063ff5b7210 */ /* 0x080fe20002ffe4ff */
[----:B-1----:R-:W-:Y:S01]  /*2bd0*/  @!P1 IMAD.WIDE.U32 R30, R23, 0x4, R102 ;  /* 0x00000004171e9825 */ /* 0x002fe200078e0066 */
[C---:B------:R-:W-:Y:S02]  /*2be0*/  IADD3 R94, P3, PT, R98.reuse, 0x1c000, RZ ;  /* 0x0001c000625e7810 */ /* 0x040fe40007f7e0ff */
[-C--:B------:R-:W-:Y:S01]  /*2bf0*/  IADD3.X R93, PT, PT, RZ, R99.reuse, RZ, P2, !PT ;  /* 0x00000063ff5d7210 */ /* 0x080fe200017fe4ff */
[----:B------:R-:W-:Y:S01]  /*2c00*/  LDGSTS.E [R119], desc[UR10][R90.64] ;  /* 0x000000005a777fae */ /* 0x000fe2000b9a100a */
[----:B------:R-:W-:Y:S01]  /*2c10*/  IADD3 R96, P4, PT, R98, 0x1d000, RZ ;  /* 0x0001d00062607810 */ /* 0x000fe20007f9e0ff */
[----:B------:R-:W-:Y:S01]  /*2c20*/  @!P1 IMAD.WIDE.U32 R30, R17, 0x4, R30 ;  /* 0x00000004111e9825 */ /* 0x000fe200078e001e */
[----:B------:R-:W-:Y:S01]  /*2c30*/  IADD3.X R95, PT, PT, RZ, R99, RZ, P3, !PT ;  /* 0x00000063ff5f7210 */ /* 0x000fe20001ffe4ff */
[----:B------:R-:W-:Y:S01]  /*2c40*/  LDGSTS.E [R115], desc[UR10][R84.64] ;  /* 0x0000000054737fae */ /* 0x000fe2000b9a100a */
[----:B------:R-:W-:-:S02]  /*2c50*/  IADD3 R88, P2, PT, R88, 0x18000, RZ ;  /* 0x0001800058587810 */ /* 0x000fc40007f5e0ff */
[----:B------:R-:W-:Y:S01]  /*2c60*/  IADD3 R98, P5, PT, R98, 0x1f000, RZ ;  /* 0x0001f00062627810 */ /* 0x000fe20007fbe0ff */
[----:B------:R-:W-:Y:S01]  /*2c70*/  LDGSTS.E [R113], desc[UR10][R82.64] ;  /* 0x0000000052717fae */ /* 0x000fe2000b9a100a */
[----:B------:R-:W-:Y:S02]  /*2c80*/  IADD3.X R97, PT, PT, RZ, R99, RZ, P4, !PT ;  /* 0x00000063ff617210 */ /* 0x000fe400027fe4ff */
[----:B------:R-:W-:Y:S01]  /*2c90*/  IADD3.X R89, PT, PT, RZ, R89, RZ, P2, !PT ;  /* 0x00000059ff597210 */ /* 0x000fe200017fe4ff */
[----:B------:R-:W-:Y:S01]  /*2ca0*/  LDGSTS.E [R111], desc[UR10][R78.64] ;  /* 0x000000004e6f7fae */ /* 0x000fe2000b9a100a */
[----:B------:R-:W-:Y:S02]  /*2cb0*/  IADD3.X R99, PT, PT, RZ, R99, RZ, P5, !PT ;  /* 0x00000063ff637210 */ /* 0x000fe40002ffe4ff */
[C---:B--2---:R-:W-:Y:S01]  /*2cc0*/  LOP3.LUT R16, R14.reuse, 0x3, RZ, 0xc0, !PT ;  /* 0x000000030e107812 */ /* 0x044fe200078ec0ff */
[----:B------:R-:W-:Y:S01]  /*2cd0*/  LDGSTS.E [R27], desc[UR10][R92.64+-0x400] ;  /* 0x00000c005c1b7fae */ /* 0x000fe2000b9a100a */
[----:B------:R-:W-:-:S03]  /*2ce0*/  IADD3 R14, PT, PT, R14, 0x1, RZ ;  /* 0x000000010e0e7810 */ /* 0x000fc60007ffe0ff */
[----:B------:R1:W-:Y:S04]  /*2cf0*/  LDGSTS.E [R26], desc[UR10][R74.64] ;  /* 0x000000004a1a7fae */ /* 0x0003e8000b9a100a */
[----:B------:R-:W-:Y:S04]  /*2d00*/  LDGSTS.E [R25], desc[UR10][R76.64] ;  /* 0x000000004c197fae */ /* 0x000fe8000b9a100a */
[----:B------:R-:W-:Y:S04]  /*2d10*/  LDGSTS.E [R24], desc[UR10][R70.64] ;  /* 0x0000000046187fae */ /* 0x000fe8000b9a100a */
[----:B------:R-:W-:Y:S01]  /*2d20*/  LDGSTS.E [R22], desc[UR10][R94.64+-0x800] ;  /* 0x000008005e167fae */ /* 0x000fe2000b9a100a */
[----:B-1----:R-:W-:-:S03]  /*2d30*/  @!P1 IADD3 R26, P2, PT, R30, 0x20000, RZ ;  /* 0x000200001e1a9810 */ /* 0x002fc60007f5e0ff */
[----:B------:R-:W-:Y:S01]  /*2d40*/  LDGSTS.E [R21], desc[UR10][R62.64] ;  /* 0x000000003e157fae */ /* 0x000fe2000b9a100a */
[----:B------:R-:W-:-:S03]  /*2d50*/  @!P1 IADD3.X R27, PT, PT, RZ, R31, RZ, P2, !PT ;  /* 0x0000001fff1b9210 */ /* 0x000fc600017fe4ff */
[----:B------:R-:W-:Y:S04]  /*2d60*/  LDGSTS.E [R20], desc[UR10][R68.64] ;  /* 0x0000000044147fae */ /* 0x000fe8000b9a100a */
[----:B------:R1:W-:Y:S04]  /*2d70*/  LDGSTS.E [R19], desc[UR10][R38.64] ;  /* 0x0000000026137fae */ /* 0x0003e8000b9a100a */
[----:B------:R-:W-:Y:S04]  /*2d80*/  LDGSTS.E [R18], desc[UR10][R96.64+0x400] ;  /* 0x0000040060127fae */ /* 0x000fe8000b9a100a */
[----:B------:R-:W-:Y:S04]  /*2d90*/  LDGSTS.E [R123], desc[UR10][R28.64] ;  /* 0x000000001c7b7fae */ /* 0x000fe8000b9a100a */
[----:B------:R-:W-:Y:S01]  /*2da0*/  LDGSTS.E [R125], desc[UR10][R40.64] ;  /* 0x00000000287d7fae */ /* 0x000fe2000b9a100a */
[----:B-1----:R-:W-:-:S02]  /*2db0*/  SHF.L.U32 R39, R0, 0x2, RZ ;  /* 0x0000000200277819 */ /* 0x002fc400000006ff */
[----:B------:R-:W-:Y:S01]  /*2dc0*/  SHF.L.U32 R38, R0, 0x3, RZ ;  /* 0x0000000300267819 */ /* 0x000fe200000006ff */
[----:B------:R1:W-:Y:S01]  /*2dd0*/  LDGSTS.E [R34], desc[UR10][R36.64] ;  /* 0x0000000024227fae */ /* 0x0003e2000b9a100a */
[----:B------:R-:W-:-:S03]  /*2de0*/  LOP3.LUT R39, R39, 0x1c0, RZ, 0xc0, !PT ;  /* 0x000001c027277812 */ /* 0x000fc600078ec0ff */
[----:B------:R-:W-:Y:S02]  /*2df0*/  LDGSTS.E [R100], desc[UR10][R98.64] ;  /* 0x0000000062647fae */ /* 0x000fe4000b9a100a */
[----:B------:R-:W-:Y:S02]  /*2e00*/  IMAD R16, R16, 0x360, R39 ;  /* 0x0000036010107824 */ /* 0x000fe400078e0227 */
[----:B------:R-:W-:Y:S04]  /*2e10*/  LDGSTS.E [R110], desc[UR10][R88.64] ;  /* 0x00000000586e7fae */ /* 0x000fe8000b9a100a */
[----:B------:R2:W-:Y:S01]  /*2e20*/  @!P1 LDGSTS.E [R112], desc[UR10][R26.64+-0x380] ;  /* 0x00000c801a709fae */ /* 0x0005e2000b9a100a */
[----:B-1----:R-:W-:Y:S02]  /*2e30*/  LOP3.LUT R34, R17, 0x6078, R38, 0xc8, !PT ;  /* 0x0000607811227812 */ /* 0x002fe400078ec826 */
[----:B------:R-:W-:Y:S01]  /*2e40*/  LEA R36, R16, UR6, 0x2 ;  /* 0x0000000610247c11 */ /* 0x000fe2000f8e10ff */
[----:B------:R-:W0:Y:S01]  /*2e50*/  LDGDEPBAR ;  /* 0x00000000000079af */ /* 0x000e220000000000 */
[----:B------:R-:W-:Y:S01]  /*2e60*/  ISETP.NE.AND P1, PT, R14, 0xd, PT ;  /* 0x0000000d0e00780c */ /* 0x000fe20003f25270 */
[----:B------:R-:W-:-:S04]  /*2e70*/  DEPBAR.LE SB0, 0x3 ;  /* 0x000080c00000791a */ /* 0x000fc80000000000 */
[----:B------:R-:W-:Y:S06]  /*2e80*/  BAR.SYNC.DEFER_BLOCKING 0x0 ;  /* 0x0000000000007b1d */ /* 0x000fec0000010000 */
[----:B------:R-:W-:Y:S04]  /*2e90*/  LDS.64 R78, [R34+UR8] ;  /* 0x00000008224e7984 */ /* 0x000fe80008000a00 */
[----:B------:R-:W1:Y:S04]  /*2ea0*/  LDS.128 R16, [R36] ;  /* 0x0000000024107984 */ /* 0x000e680000000c00 */
[----:B------:R-:W3:Y:S04]  /*2eb0*/  LDS.64 R82, [R34+UR8+0x80] ;  /* 0x0000800822527984 */ /* 0x000ee80008000a00 */
[----:B------:R-:W4:Y:S04]  /*2ec0*/  LDS.128 R20, [R36+0x700] ;  /* 0x0007000024147984 */ /* 0x000f280000000c00 */
[----:B------:R-:W5:Y:S04]  /*2ed0*/  LDS.64 R74, [R34+UR8+0x100] ;  /* 0x00010008224a7984 */ /* 0x000f680008000a00 */
[----:B------:R-:W5:Y:S04]  /*2ee0*/  LDS.64 R76, [R34+UR8+0x180] ;  /* 0x00018008224c7984 */ /* 0x000f680008000a00 */
[----:B------:R-:W5:Y:S04]  /*2ef0*/  LDS.64 R72, [R34+UR8+0x200] ;  /* 0x0002000822487984 */ /* 0x000f680008000a00 */
[----:B------:R-:W5:Y:S04]  /*2f00*/  LDS.64 R70, [R34+UR8+0x280] ;  /* 0x0002800822467984 */ /* 0x000f680008000a00 */
[----:B------:R-:W5:Y:S04]  /*2f10*/  LDS.64 R68, [R34+UR8+0x300] ;  /* 0x0003000822447984 */ /* 0x000f680008000a00 */
[----:B------:R-:W5:Y:S04]  /*2f20*/  LDS.64 R62, [R34+UR8+0x380] ;  /* 0x00038008223e7984 */ /* 0x000f680008000a00 */
[----:B------:R-:W-:Y:S04]  /*2f30*/  LDS.64 R42, [R34+UR8+0x400] ;  /* 0x00040008222a7984 */ /* 0x000fe80008000a00 */
[----:B--2---:R-:W2:Y:S01]  /*2f40*/  LDS.128 R24, [R36+0x10] ;  /* 0x0000100024187984 */ /* 0x004ea20000000c00 */
[C---:B-1----:R-:W-:Y:S01]  /*2f50*/  FFMA R15, R16.reuse, R78, R15 ;  /* 0x0000004e100f7223 */ /* 0x042fe2000000000f */
[----:B------:R-:W-:-:S02]  /*2f60*/  FFMA R10, R16, R79, R10 ;  /* 0x0000004f100a7223 */ /* 0x000fc4000000000a */
[----:B------:R-:W1:Y:S01]  /*2f70*/  LDS.64 R40, [R34+UR8+0x480] ;  /* 0x0004800822287984 */ /* 0x000e620008000a00 */
[C---:B---3--:R-:W-:Y:S01]  /*2f80*/  FFMA R11, R16.reuse, R82, R11 ;  /* 0x00000052100b7223 */ /* 0x048fe2000000000b */
[----:B------:R-:W-:Y:S02]  /*2f90*/  FFMA R8, R16, R83, R8 ;  /* 0x0000005310087223 */ /* 0x000fe40000000008 */
[----:B------:R-:W3:Y:S01]  /*2fa0*/  LDS.128 R28, [R36+0x710] ;  /* 0x00071000241c7984 */ /* 0x000ee20000000c00 */
[-C--:B----4-:R-:W-:Y:S01]  /*2fb0*/  FFMA R78, R78, R20.reuse, R33 ;  /* 0x000000144e4e7223 */ /* 0x090fe20000000021 */
[----:B------:R-:W-:Y:S01]  /*2fc0*/  FFMA R82, R82, R20, R35 ;  /* 0x0000001452527223 */ /* 0x000fe20000000023 */
[C---:B------:R-:W-:Y:S01]  /*2fd0*/  FFMA R16, R20.reuse, R79, R9 ;  /* 0x0000004f14107223 */ /* 0x040fe20000000009 */
[----:B------:R-:W-:Y:S01]  /*2fe0*/  FFMA R20, R20, R83, R32 ;  /* 0x0000005314147223 */ /* 0x000fe20000000020 */
[C---:B-----5:R-:W-:Y:S01]  /*2ff0*/  FFMA R15, R74.reuse, R17, R15 ;  /* 0x000000114a0f7223 */ /* 0x060fe2000000000f */
[----:B------:R-:W4:Y:S01]  /*3000*/  LDS.64 R32, [R34+UR8+0x500] ;  /* 0x0005000822207984 */ /* 0x000f220008000a00 */
[----:B------:R-:W-:Y:S01]  /*3010*/  FFMA R9, R74, R21, R78 ;  /* 0x000000154a097223 */ /* 0x000fe2000000004e */
[----:B------:R-:W-:Y:S01]  /*3020*/  FFMA R37, R17, R75, R10 ;  /* 0x0000004b11257223 */ /* 0x000fe2000000000a */
[C---:B------:R-:W-:Y:S01]  /*3030*/  FFMA R11, R76.reuse, R17, R11 ;  /* 0x000000114c0b7223 */ /* 0x040fe2000000000b */
[----:B------:R-:W-:Y:S01]  /*3040*/  FFMA R79, R21, R75, R16 ;  /* 0x0000004b154f7223 */ /* 0x000fe20000000010 */
[----:B------:R-:W-:Y:S01]  /*3050*/  FFMA R35, R76, R21, R82 ;  /* 0x000000154c237223 */ /* 0x000fe20000000052 */
[-C--:B------:R-:W-:Y:S01]  /*3060*/  FFMA R17, R17, R77.reuse, R8 ;  /* 0x0000004d11117223 */ /* 0x080fe20000000008 */
[----:B------:R-:W5:Y:S01]  /*3070*/  LDS.64 R74, [R34+UR8+0x580] ;  /* 0x00058008224a7984 */ /* 0x000f620008000a00 */
[----:B------:R-:W-:Y:S01]  /*3080*/  FFMA R77, R21, R77, R20 ;  /* 0x0000004d154d7223 */ /* 0x000fe20000000014 */
[C---:B------:R-:W-:Y:S01]  /*3090*/  FFMA R15, R72.reuse, R18, R15 ;  /* 0x00000012480f7223 */ /* 0x040fe2000000000f */
[----:B------:R-:W-:Y:S01]  /*30a0*/  FFMA R8, R72, R22, R9 ;  /* 0x0000001648087223 */ /* 0x000fe20000000009 */
[----:B------:R-:W5:Y:S01]  /*30b0*/  LDS.64 R20, [R34+UR8+0x600] ;  /* 0x0006000822147984 */ /* 0x000f620008000a00 */
[----:B------:R-:W-:Y:S01]  /*30c0*/  FFMA R16, R18, R73, R37 ;  /* 0x0000004912107223 */ /* 0x000fe20000000025 */
[C---:B------:R-:W-:Y:S01]  /*30d0*/  FFMA R11, R70.reuse, R18, R11 ;  /* 0x00000012460b7223 */ /* 0x040fe2000000000b */
[----:B------:R-:W-:Y:S01]  /*30e0*/  FFMA R10, R70, R22, R35 ;  /* 0x00000016460a7223 */ /* 0x000fe20000000023 */
[----:B------:R-:W-:Y:S01]  /*30f0*/  FFMA R18, R18, R71, R17 ;  /* 0x0000004712127223 */ /* 0x000fe20000000011 */
[C---:B------:R-:W-:Y:S01]  /*3100*/  FFMA R76, R22.reuse, R73, R79 ;  /* 0x00000049164c7223 */ /* 0x040fe2000000004f */
[----:B------:R-:W-:Y:S01]  /*3110*/  FFMA R22, R22, R71, R77 ;  /* 0x0000004716167223 */ /* 0x000fe2000000004d */
[----:B------:R-:W5:Y:S01]  /*3120*/  LDS.64 R72, [R34+UR8+0x680] ;  /* 0x0006800822487984 */ /* 0x000f620008000a00 */
[C---:B------:R-:W-:Y:S01]  /*3130*/  FFMA R15, R68.reuse, R19, R15 ;  /* 0x00000013440f7223 */ /* 0x040fe2000000000f */
[----:B------:R-:W-:Y:S01]  /*3140*/  FFMA R9, R68, R23, R8 ;  /* 0x0000001744097223 */ /* 0x000fe20000000008 */
[C---:B------:R-:W-:Y:S01]  /*3150*/  FFMA R11, R62.reuse, R19, R11 ;  /* 0x000000133e0b7223 */ /* 0x040fe2000000000b */
[----:B------:R-:W5:Y:S01]  /*3160*/  LDS.64 R70, [R34+UR8+0x700] ;  /* 0x0007000822467984 */ /* 0x000f620008000a00 */
[C---:B------:R-:W-:Y:S01]  /*3170*/  FFMA R16, R19.reuse, R69, R16 ;  /* 0x0000004513107223 */ /* 0x040fe20000000010 */
[----:B------:R-:W-:Y:S01]  /*3180*/  FFMA R17, R62, R23, R10 ;  /* 0x000000173e117223 */ /* 0x000fe2000000000a */
[----:B------:R-:W-:Y:S01]  /*3190*/  FFMA R18, R19, R63, R18 ;  /* 0x0000003f13127223 */ /* 0x000fe20000000012 */
[C---:B------:R-:W-:Y:S01]  /*31a0*/  FFMA R35, R23.reuse, R69, R76 ;  /* 0x0000004517237223 */ /* 0x040fe2000000004c */
[----:B------:R-:W-:Y:S01]  /*31b0*/  FFMA R78, R23, R63, R22 ;  /* 0x0000003f174e7223 */ /* 0x000fe20000000016 */
[C---:B--2---:R-:W-:Y:S01]  /*31c0*/  FFMA R15, R24.reuse, R42, R15 ;  /* 0x0000002a180f7223 */ /* 0x044fe2000000000f */
[----:B------:R-:W2:Y:S01]  /*31d0*/  LDS.64 R68, [R34+UR8+0x780] ;  /* 0x0007800822447984 */ /* 0x000ea20008000a00 */
[C---:B------:R-:W-:Y:S01]  /*31e0*/  FFMA R82, R24.reuse, R43, R16 ;  /* 0x0000002b18527223 */ /* 0x040fe20000000010 */
[C---:B-1----:R-:W-:Y:S01]  /*31f0*/  FFMA R23, R24.reuse, R40, R11 ;  /* 0x0000002818177223 */ /* 0x042fe2000000000b */
[-C--:B------:R-:W-:Y:S01]  /*3200*/  FFMA R24, R24, R41.reuse, R18 ;  /* 0x0000002918187223 */ /* 0x080fe20000000012 */
[----:B------:R-:W-:Y:S01]  /*3210*/  LDS.64 R62, [R34+UR8+0x800] ;  /* 0x00080008223e7984 */ /* 0x000fe20008000a00 */
[-C--:B---3--:R-:W-:Y:S01]  /*3220*/  FFMA R42, R42, R28.reuse, R9 ;  /* 0x0000001c2a2a7223 */ /* 0x088fe20000000009 */
[----:B------:R-:W-:Y:S01]  /*3230*/  FFMA R22, R40, R28, R17 ;  /* 0x0000001c28167223 */ /* 0x000fe20000000011 */
[C---:B------:R-:W-:Y:S01]  /*3240*/  FFMA R78, R28.reuse, R41, R78 ;  /* 0x000000291c4e7223 */ /* 0x040fe2000000004e */
[----:B------:R-:W1:Y:S01]  /*3250*/  LDS.128 R8, [R36+0x20] ;  /* 0x0000200024087984 */ /* 0x000e620000000c00 */
[----:B------:R-:W-:Y:S01]  /*3260*/  FFMA R84, R28, R43, R35 ;  /* 0x0000002b1c547223 */ /* 0x000fe20000000023 */
[----:B----4-:R-:W-:-:S02]  /*3270*/  FFMA R43, R25, R33, R82 ;  /* 0x00000021192b7223 */ /* 0x010fc40000000052 */
[----:B------:R-:W3:Y:S01]  /*3280*/  LDS.128 R16, [R36+0x720] ;  /* 0x0007200024107984 */ /* 0x000ee20000000c00 */
[C---:B------:R-:W-:Y:S01]  /*3290*/  FFMA R15, R32.reuse, R25, R15 ;  /* 0x00000019200f7223 */ /* 0x040fe2000000000f */
[----:B------:R-:W-:Y:S01]  /*32a0*/  FFMA R35, R32, R29, R42 ;  /* 0x0000001d20237223 */ /* 0x000fe2000000002a */
[----:B------:R-:W-:Y:S01]  /*32b0*/  FFMA R79, R29, R33, R84 ;  /* 0x000000211d4f7223 */ /* 0x000fe20000000054 */
[----:B------:R-:W4:Y:S01]  /*32c0*/  LDS.64 R76, [R34+UR8+0x880] ;  /* 0x00088008224c7984 */ /* 0x000f220008000a00 */
[C---:B-----5:R-:W-:Y:S01]  /*32d0*/  FFMA R23, R74.reuse, R25, R23 ;  /* 0x000000194a177223 */ /* 0x060fe20000000017 */
[----:B------:R-:W-:Y:S02]  /*32e0*/  FFMA R25, R25, R75, R24 ;  /* 0x0000004b19197223 */ /* 0x000fe40000000018 */
[----:B------:R-:W5:Y:S01]  /*32f0*/  LDS.64 R40, [R34+UR8+0x900] ;  /* 0x0009000822287984 */ /* 0x000f620008000a00 */
[----:B------:R-:W-:Y:S01]  /*3300*/  FFMA R37, R74, R29, R22 ;  /* 0x0000001d4a257223 */ /* 0x000fe20000000016 */
[----:B------:R-:W-:Y:S01]  /*3310*/  FFMA R75, R29, R75, R78 ;  /* 0x0000004b1d4b7223 */ /* 0x000fe2000000004e */
[----:B------:R-:W-:Y:S01]  /*3320*/  FFMA R15, R20, R26, R15 ;  /* 0x0000001a140f7223 */ /* 0x000fe2000000000f */
[----:B------:R-:W5:Y:S01]  /*3330*/  LDS.64 R32, [R34+UR8+0x980] ;  /* 0x0009800822207984 */ /* 0x000f620008000a00 */
[-C--:B------:R-:W-:Y:S01]  /*3340*/  FFMA R24, R26, R21.reuse, R43 ;  /* 0x000000151a187223 */ /* 0x080fe2000000002b */
[----:B------:R-:W-:Y:S01]  /*3350*/  FFMA R20, R20, R30, R35 ;  /* 0x0000001e14147223 */ /* 0x000fe20000000023 */
[----:B------:R-:W-:Y:S01]  /*3360*/  FFMA R74, R30, R21, R79 ;  /* 0x000000151e4a7223 */ /* 0x000fe2000000004f */
[----:B------:R-:W5:Y:S01]  /*3370*/  LDS.64 R28, [R34+UR8+0xa00] ;  /* 0x000a0008221c7984 */ /* 0x000f620008000a00 */
[C---:B------:R-:W-:Y:S01]  /*3380*/  FFMA R23, R72.reuse, R26, R23 ;  /* 0x0000001a48177223 */ /* 0x040fe20000000017 */
[----:B------:R-:W-:Y:S01]  /*3390*/  FFMA R22, R72, R30, R37 ;  /* 0x0000001e48167223 */ /* 0x000fe20000000025 */
[-C--:B------:R-:W-:Y:S01]  /*33a0*/  FFMA R26, R26, R73.reuse, R25 ;  /* 0x000000491a1a7223 */ /* 0x080fe20000000019 */
[----:B------:R-:W5:Y:S01]  /*33b0*/  LDS.64 R42, [R34+UR8+0xa80] ;  /* 0x000a8008222a7984 */ /* 0x000f620008000a00 */
[----:B------:R-:W-:Y:S01]  /*33c0*/  FFMA R30, R30, R73, R75 ;  /* 0x000000491e1e7223 */ /* 0x000fe2000000004b */
[C---:B------:R-:W-:Y:S01]  /*33d0*/  FFMA R15, R70.reuse, R27, R15 ;  /* 0x0000001b460f7223 */ /* 0x040fe2000000000f */
[----:B------:R-:W-:Y:S01]  /*33e0*/  FFMA R37, R70, R31, R20 ;  /* 0x0000001f46257223 */ /* 0x000fe20000000014 */
[-C--:B------:R-:W-:Y:S01]  /*33f0*/  FFMA R78, R27, R71.reuse, R24 ;  /* 0x000000471b4e7223 */ /* 0x080fe20000000018 */
[----:B------:R-:W-:Y:S01]  /*3400*/  FFMA R79, R31, R71, R74 ;  /* 0x000000471f4f7223 */ /* 0x000fe2000000004a */
[----:B------:R-:W5:Y:S01]  /*3410*/  LDS.64 R72, [R34+UR8+0xb00] ;  /* 0x000b000822487984 */ /* 0x000f620008000a00 */
[C---:B--2---:R-:W-:Y:S01]  /*3420*/  FFMA R35, R68.reuse, R27, R23 ;  /* 0x0000001b44237223 */ /* 0x044fe20000000017 */
[----:B------:R-:W-:-:S02]  /*3430*/  FFMA R75, R68, R31, R22 ;  /* 0x0000001f444b7223 */ /* 0x000fc40000000016 */
[----:B------:R-:W2:Y:S01]  /*3440*/  LDS.64 R70, [R34+UR8+0xb80] ;  /* 0x000b800822467984 */ /* 0x000ea20008000a00 */
[-C--:B------:R-:W-:Y:S01]  /*3450*/  FFMA R74, R27, R69.reuse, R26 ;  /* 0x000000451b4a7223 */ /* 0x080fe2000000001a */
[----:B------:R-:W-:Y:S02]  /*3460*/  FFMA R82, R31, R69, R30 ;  /* 0x000000451f527223 */ /* 0x000fe4000000001e */
[----:B------:R-:W-:Y:S01]  /*3470*/  LDS.64 R68, [R34+UR8+0xc00] ;  /* 0x000c000822447984 */ /* 0x000fe20008000a00 */
[C---:B-1----:R-:W-:Y:S01]  /*3480*/  FFMA R15, R8.reuse, R62, R15 ;  /* 0x0000003e080f7223 */ /* 0x042fe2000000000f */
[----:B------:R-:W-:Y:S02]  /*3490*/  FFMA R78, R8, R63, R78 ;  /* 0x0000003f084e7223 */ /* 0x000fe4000000004e */
[----:B------:R-:W1:Y:S01]  /*34a0*/  LDS.128 R20, [R36+0x30] ;  /* 0x0000300024147984 */ /* 0x000e620000000c00 */
[----:B---3--:R-:W-:-:S03]  /*34b0*/  FFMA R62, R62, R16, R37 ;  /* 0x000000103e3e7223 */ /* 0x008fc60000000025 */
[----:B------:R-:W3:Y:S01]  /*34c0*/  LDS.64 R30, [R34+UR8+0xc80] ;  /* 0x000c8008221e7984 */ /* 0x000ee20008000a00 */
[C---:B----4-:R-:W-:Y:S01]  /*34d0*/  FFMA R35, R8.reuse, R76, R35 ;  /* 0x0000004c08237223 */ /* 0x050fe20000000023 */
[----:B------:R-:W-:Y:S02]  /*34e0*/  FFMA R74, R8, R77, R74 ;  /* 0x0000004d084a7223 */ /* 0x000fe4000000004a */
[----:B------:R-:W4:Y:S01]  /*34f0*/  LDS.128 R24, [R36+0x730] ;  /* 0x0007300024187984 */ /* 0x000f220000000c00 */
[----:B------:R-:W-:Y:S01]  /*3500*/  FFMA R8, R16, R63, R79 ;  /* 0x0000003f10087223 */ /* 0x000fe2000000004f */
[----:B-----5:R-:W-:Y:S01]  /*3510*/  FFMA R37, R40, R17, R62 ;  /* 0x0000001128257223 */ /* 0x020fe2000000003e */
[----:B------:R-:W-:Y:S01]  /*3520*/  FFMA R76, R76, R16, R75 ;  /* 0x000000104c4c7223 */ /* 0x000fe2000000004b */
[----:B------:R-:W5:Y:S01]  /*3530*/  LDS.64 R62, [R34+UR8+0xd00] ;  /* 0x000d0008223e7984 */ /* 0x000f620008000a00 */
[----:B------:R-:W-:Y:S01]  /*3540*/  FFMA R82, R16, R77, R82 ;  /* 0x0000004d10527223 */ /* 0x000fe20000000052 */
[----:B------:R-:W-:Y:S01]  /*3550*/  FFMA R15, R40, R9, R15 ;  /* 0x00000009280f7223 */ /* 0x000fe2000000000f */
[----:B------:R-:W-:Y:S01]  /*3560*/  FFMA R77, R9, R41, R78 ;  /* 0x00000029094d7223 */ /* 0x000fe2000000004e */
[C---:B------:R-:W-:Y:S01]  /*3570*/  FFMA R35, R32.reuse, R9, R35 ;  /* 0x0000000920237223 */ /* 0x040fe20000000023 */
[----:B------:R-:W-:Y:S01]  /*3580*/  FFMA R79, R17, R41, R8 ;  /* 0x00000029114f7223 */ /* 0x000fe20000000008 */
[----:B------:R-:W-:Y:S01]  /*3590*/  FFMA R9, R9, R33, R74 ;  /* 0x0000002109097223 */ /* 0x000fe2000000004a */
[----:B------:R-:W-:Y:S01]  /*35a0*/  FFMA R75, R32, R17, R76 ;  /* 0x00000011204b7223 */ /* 0x000fe2000000004c */
[----:B------:R-:W5:Y:S01]  /*35b0*/  LDS.64 R40, [R34+UR8+0xd80] ;  /* 0x000d800822287984 */ /* 0x000f620008000a00 */
[-C--:B------:R-:W-:Y:S01]  /*35c0*/  FFMA R15, R28, R10.reuse, R15 ;  /* 0x0000000a1c0f7223 */ /* 0x080fe2000000000f */
[----:B------:R-:W-:Y:S01]  /*35d0*/  FFMA R74, R10, R29, R77 ;  /* 0x0000001d0a4a7223 */ /* 0x000fe2000000004d */
[----:B------:R-:W-:Y:S01]  /*35e0*/  FFMA R35, R42, R10, R35 ;  /* 0x0000000a2a237223 */ /* 0x000fe20000000023 */
[----:B------:R-:W-:Y:S01]  /*35f0*/  FFMA R17, R17, R33, R82 ;  /* 0x0000002111117223 */ /* 0x000fe20000000052 */
[-C--:B------:R-:W-:Y:S01]  /*3600*/  FFMA R8, R28, R18.reuse, R37 ;  /* 0x000000121c087223 */ /* 0x080fe20000000025 */
[----:B------:R-:W-:Y:S01]  /*3610*/  FFMA R76, R18, R29, R79 ;  /* 0x0000001d124c7223 */ /* 0x000fe2000000004f */
[-C--:B------:R-:W-:Y:S01]  /*3620*/  FFMA R10, R10, R43.reuse, R9 ;  /* 0x0000002b0a0a7223 */ /* 0x080fe20000000009 */
[----:B------:R-:W5:Y:S01]  /*3630*/  LDS.64 R32, [R34+UR8+0xe00] ;  /* 0x000e000822207984 */ /* 0x000f620008000a00 */
[----:B------:R-:W-:Y:S01]  /*3640*/  FFMA R16, R42, R18, R75 ;  /* 0x000000122a107223 */ /* 0x000fe2000000004b */
[----:B------:R-:W-:Y:S01]  /*3650*/  FFMA R18, R18, R43, R17 ;  /* 0x0000002b12127223 */ /* 0x000fe20000000011 */
[C---:B------:R-:W-:Y:S01]  /*3660*/  FFMA R15, R72.reuse, R11, R15 ;  /* 0x0000000b480f7223 */ /* 0x040fe2000000000f */
[----:B------:R-:W5:Y:S01]  /*3670*/  LDS.64 R28, [R34+UR8+0xe80] ;  /* 0x000e8008221c7984 */ /* 0x000f620008000a00 */
[----:B------:R-:W-:Y:S01]  /*3680*/  FFMA R9, R72, R19, R8 ;  /* 0x0000001348097223 */ /* 0x000fe20000000008 */
[C---:B------:R-:W-:Y:S01]  /*3690*/  FFMA R74, R11.reuse, R73, R74 ;  /* 0x000000490b4a7223 */ /* 0x040fe2000000004a */
[----:B--2---:R-:W-:Y:S01]  /*36a0*/  FFMA R10, R11, R71, R10 ;  /* 0x000000470b0a7223 */ /* 0x004fe2000000000a */
[----:B------:R-:W2:Y:S01]  /*36b0*/  LDS.64 R42, [R34+UR8+0xf00] ;  /* 0x000f0008222a7984 */ /* 0x000ea20008000a00 */
[C---:B------:R-:W-:Y:S01]  /*36c0*/  FFMA R37, R19.reuse, R73, R76 ;  /* 0x0000004913257223 */ /* 0x040fe2000000004c */
[C---:B------:R-:W-:Y:S01]  /*36d0*/  FFMA R35, R70.reuse, R11, R35 ;  /* 0x0000000b46237223 */ /* 0x040fe20000000023 */
[----:B------:R-:W-:Y:S01]  /*36e0*/  FFMA R17, R70, R19, R16 ;  /* 0x0000001346117223 */ /* 0x000fe20000000010 */
[----:B------:R-:W2:Y:S01]  /*36f0*/  LDS.64 R72, [R34+UR8+0xf80] ;  /* 0x000f800822487984 */ /* 0x000ea20008000a00 */
[C---:B-1----:R-:W-:Y:S01]  /*3700*/  FFMA R15, R20.reuse, R68, R15 ;  /* 0x00000044140f7223 */ /* 0x042fe2000000000f */
[----:B------:R-:W-:Y:S01]  /*3710*/  FFMA R76, R19, R71, R18 ;  /* 0x00000047134c7223 */ /* 0x000fe20000000012 */
[C---:B------:R-:W-:Y:S01]  /*3720*/  FFMA R78, R20.reuse, R69, R74 ;  /* 0x00000045144e7223 */ /* 0x040fe2000000004a */
[C---:B---3--:R-:W-:Y:S01]  /*3730*/  FFMA R35, R20.reuse, R30, R35 ;  /* 0x0000001e14237223 */ /* 0x048fe20000000023 */
[----:B------:R-:W-:Y:S01]  /*3740*/  FFMA R82, R20, R31, R10 ;  /* 0x0000001f14527223 */ /* 0x000fe2000000000a */
[----:B------:R-:W-:Y:S01]  /*3750*/  LDS.64 R70, [R34+UR8+0x1000] ;  /* 0x0010000822467984 */ /* 0x000fe20008000a00 */
[-C--:B----4-:R-:W-:Y:S01]  /*3760*/  FFMA R68, R68, R24.reuse, R9 ;  /* 0x0000001844447223 */ /* 0x090fe20000000009 */
[----:B------:R-:W-:-:S02]  /*3770*/  FFMA R20, R30, R24, R17 ;  /* 0x000000181e147223 */ /* 0x000fc40000000011 */
[----:B------:R-:W1:Y:S01]  /*3780*/  LDS.128 R8, [R36+0x40] ;  /* 0x0000400024087984 */ /* 0x000e620000000c00 */
[C---:B------:R-:W-:Y:S01]  /*3790*/  FFMA R84, R24.reuse, R69, R37 ;  /* 0x0000004518547223 */ /* 0x040fe20000000025 */
[----:B------:R-:W-:Y:S01]  /*37a0*/  FFMA R76, R24, R31, R76 ;  /* 0x0000001f184c7223 */ /* 0x000fe2000000004c */
[C---:B-----5:R-:W-:Y:S01]  /*37b0*/  FFMA R15, R62.reuse, R21, R15 ;  /* 0x000000153e0f7223 */ /* 0x060fe2000000000f */
[----:B------:R-:W3:Y:S01]  /*37c0*/  LDS.64 R74, [R34+UR8+0x1080] ;  /* 0x00108008224a7984 */ /* 0x000ee20008000a00 */
[----:B------:R-:W-:Y:S01]  /*37d0*/  FFMA R37, R62, R25, R68 ;  /* 0x000000193e257223 */ /* 0x000fe20000000044 */
[-C--:B------:R-:W-:Y:S01]  /*37e0*/  FFMA R77, R21, R63.reuse, R78 ;  /* 0x0000003f154d7223 */ /* 0x080fe2000000004e */
[----:B------:R-:W-:Y:S01]  /*37f0*/  FFMA R79, R25, R63, R84 ;  /* 0x0000003f194f7223 */ /* 0x000fe20000000054 */
[----:B------:R-:W4:Y:S01]  /*3800*/  LDS.128 R16, [R36+0x740] ;  /* 0x0007400024107984 */ /* 0x000f220000000c00 */
[----:B------:R-:W-:Y:S01]  /*3810*/  FFMA R35, R40, R21, R35 ;  /* 0x0000001528237223 */ /* 0x000fe20000000023 */
[----:B------:R-:W-:-:S02]  /*3820*/  FFMA R21, R21, R41, R82 ;  /* 0x0000002915157223 */ /* 0x000fc40000000052 */
[----:B------:R-:W5:Y:S01]  /*3830*/  LDS.64 R30, [R34+UR8+0x1100] ;  /* 0x00110008221e7984 */ /* 0x000f620008000a00 */
[----:B------:R-:W-:Y:S01]  /*3840*/  FFMA R69, R40, R25, R20 ;  /* 0x0000001928457223 */ /* 0x000fe20000000014 */
[----:B------:R-:W-:Y:S02]  /*3850*/  FFMA R25, R25, R41, R76 ;  /* 0x0000002919197223 */ /* 0x000fe4000000004c */
[----:B------:R-:W5:Y:S01]  /*3860*/  LDS.64 R62, [R34+UR8+0x1180] ;  /* 0x00118008223e7984 */ /* 0x000f620008000a00 */
[-C--:B------:R-:W-:Y:S01]  /*3870*/  FFMA R15, R32, R22.reuse, R15 ;  /* 0x00000016200f7223 */ /* 0x080fe2000000000f */
[-C--:B------:R-:W-:Y:S02]  /*3880*/  FFMA R68, R22, R33.reuse, R77 ;  /* 0x0000002116447223 */ /* 0x080fe4000000004d */
[----:B------:R-:W5:Y:S01]  /*3890*/  LDS.64 R40, [R34+UR8+0x1200] ;  /* 0x0012000822287984 */ /* 0x000f620008000a00 */
[----:B------:R-:W-:Y:S01]  /*38a0*/  FFMA R76, R26, R33, R79 ;  /* 0x000000211a4c7223 */ /* 0x000fe2000000004f */
[----:B------:R-:W-:Y:S01]  /*38b0*/  FFMA R35, R28, R22, R35 ;  /* 0x000000161c237223 */ /* 0x000fe20000000023 */
[-C--:B------:R-:W-:Y:S01]  /*38c0*/  FFMA R20, R32, R26.reuse, R37 ;  /* 0x0000001a20147223 */ /* 0x080fe20000000025 */
[----:B------:R-:W-:Y:S01]  /*38d0*/  FFMA R22, R22, R29, R21 ;  /* 0x0000001d16167223 */ /* 0x000fe20000000015 */
[----:B------:R-:W-:Y:S01]  /*38e0*/  FFMA R24, R28, R26, R69 ;  /* 0x0000001a1c187223 */ /* 0x000fe20000000045 */
[----:B------:R-:W5:Y:S01]  /*38f0*/  LDS.64 R32, [R34+UR8+0x1280] ;  /* 0x0012800822207984 */ /* 0x000f620008000a00 */
[----:B--2---:R-:W-:Y:S01]  /*3900*/  FFMA R79, R27, R43, R76 ;  /* 0x0000002b1b4f7223 */ /* 0x004fe2000000004c */
[----:B------:R-:W-:Y:S01]  /*3910*/  FFMA R15, R42, R23, R15 ;  /* 0x000000172a0f7223 */ /* 0x000fe2000000000f */
[C---:B------:R-:W-:Y:S01]  /*3920*/  FFMA R78, R23.reuse, R43, R68 ;  /* 0x0000002b174e7223 */ /* 0x040fe20000000044 */
[----:B------:R-:W-:Y:S01]  /*3930*/  FFMA R35, R72, R23, R35 ;  /* 0x0000001748237223 */ /* 0x000fe20000000023 */
[----:B------:R-:W-:Y:S01]  /*3940*/  FFMA R76, R23, R73, R22 ;  /* 0x00000049174c7223 */ /* 0x000fe20000000016 */
[----:B------:R-:W-:Y:S01]  /*3950*/  FFMA R26, R26, R29, R25 ;  /* 0x0000001d1a1a7223 */ /* 0x000fe20000000019 */
[-C--:B------:R-:W-:Y:S01]  /*3960*/  FFMA R37, R42, R27.reuse, R20 ;  /* 0x0000001b2a257223 */ /* 0x080fe20000000014 */
[----:B------:R-:W-:Y:S01]  /*3970*/  FFMA R77, R72, R27, R24 ;  /* 0x0000001b484d7223 */ /* 0x000fe20000000018 */
[----:B------:R-:W2:Y:S01]  /*3980*/  LDS.64 R28, [R34+UR8+0x1300] ;  /* 0x00130008221c7984 */ /* 0x000ea20008000a00 */
[----:B------:R-:W-:-:S03]  /*3990*/  FFMA R82, R27, R73, R26 ;  /* 0x000000491b527223 */ /* 0x000fc6000000001a */
[----:B------:R-:W2:Y:S01]  /*39a0*/  LDS.64 R68, [R34+UR8+0x1380] ;  /* 0x0013800822447984 */ /* 0x000ea20008000a00 */
[C---:B-1----:R-:W-:Y:S01]  /*39b0*/  FFMA R15, R8.reuse, R70, R15 ;  /* 0x00000046080f7223 */ /* 0x042fe2000000000f */
[C---:B------:R-:W-:Y:S02]  /*39c0*/  FFMA R78, R8.reuse, R71, R78 ;  /* 0x00000047084e7223 */ /* 0x040fe4000000004e */
[----:B------:R-:W-:Y:S01]  /*39d0*/  LDS.64 R72, [R34+UR8+0x1400] ;  /* 0x0014000822487984 */ /* 0x000fe20008000a00 */
[C---:B---3--:R-:W-:Y:S01]  /*39e0*/  FFMA R35, R8.reuse, R74, R35 ;  /* 0x0000004a08237223 */ /* 0x048fe20000000023 */
[----:B------:R-:W-:Y:S02]  /*39f0*/  FFMA R76, R8, R75, R76 ;  /* 0x0000004b084c7223 */ /* 0x000fe4000000004c */
[----:B------:R-:W-:Y:S01]  /*3a00*/  LDS.64 R42, [R34+UR8+0x1480] ;  /* 0x00148008222a7984 */ /* 0x000fe20008000a00 */
[-C--:B----4-:R-:W-:Y:S01]  /*3a10*/  FFMA R70, R70, R16.reuse, R37 ;  /* 0x0000001046467223 */ /* 0x090fe20000000025 */
[----:B------:R-:W-:Y:S01]  /*3a20*/  FFMA R74, R74, R16, R77 ;  /* 0x000000104a4a7223 */ /* 0x000fe2000000004d */
[C---:B------:R-:W-:Y:S01]  /*3a30*/  FFMA R8, R16.reuse, R71, R79 ;  /* 0x0000004710087223 */ /* 0x040fe2000000004f */
[----:B------:R-:W1:Y:S01]  /*3a40*/  LDS.128 R20, [R36+0x50] ;  /* 0x0000500024147984 */ /* 0x000e620000000c00 */
[----:B-----5:R-:W-:Y:S01]  /*3a50*/  FFMA R77, R9, R31, R78 ;  /* 0x0000001f094d7223 */ /* 0x020fe2000000004e */
[----:B------:R-:W-:Y:S01]  /*3a60*/  FFMA R82, R16, R75, R82 ;  /* 0x0000004b10527223 */ /* 0x000fe20000000052 */
[----:B------:R-:W-:Y:S01]  /*3a70*/  FFMA R79, R17, R31, R8 ;  /* 0x0000001f114f7223 */ /* 0x000fe20000000008 */
[----:B------:R-:W3:Y:S01]  /*3a80*/  LDS.128 R24, [R36+0x750] ;  /* 0x0007500024187984 */ /* 0x000ee20000000c00 */
[-C--:B------:R-:W-:Y:S01]  /*3a90*/  FFMA R37, R30, R17.reuse, R70 ;  /* 0x000000111e257223 */ /* 0x080fe20000000046 */
[----:B------:R-:W-:Y:S01]  /*3aa0*/  FFMA R31, R62, R17, R74 ;  /* 0x000000113e1f7223 */ /* 0x000fe2000000004a */
[-C--:B------:R-:W-:Y:S01]  /*3ab0*/  FFMA R15, R30, R9.reuse, R15 ;  /* 0x000000091e0f7223 */ /* 0x080fe2000000000f */
[----:B------:R-:W4:Y:S01]  /*3ac0*/  LDS.64 R70, [R34+UR8+0x1500] ;  /* 0x0015000822467984 */ /* 0x000f220008000a00 */
[----:B------:R-:W-:Y:S01]  /*3ad0*/  FFMA R35, R62, R9, R35 ;  /* 0x000000093e237223 */ /* 0x000fe20000000023 */
[-C--:B------:R-:W-:Y:S01]  /*3ae0*/  FFMA R9, R9, R63.reuse, R76 ;  /* 0x0000003f09097223 */ /* 0x080fe2000000004c */
[----:B------:R-:W-:Y:S01]  /*3af0*/  FFMA R63, R17, R63, R82 ;  /* 0x0000003f113f7223 */ /* 0x000fe20000000052 */
[----:B------:R-:W5:Y:S01]  /*3b00*/  LDS.64 R74, [R34+UR8+0x1580] ;  /* 0x00158008224a7984 */ /* 0x000f620008000a00 */
[C---:B------:R-:W-:Y:S01]  /*3b10*/  FFMA R15, R40.reuse, R10, R15 ;  /* 0x0000000a280f7223 */ /* 0x040fe2000000000f */
[----:B------:R-:W-:Y:S01]  /*3b20*/  FFMA R8, R40, R18, R37 ;  /* 0x0000001228087223 */ /* 0x000fe20000000025 */
[-C--:B------:R-:W-:Y:S01]  /*3b30*/  FFMA R30, R10, R41.reuse, R77 ;  /* 0x000000290a1e7223 */ /* 0x080fe2000000004d */
[----:B------:R-:W5:Y:S01]  /*3b40*/  LDS.64 R16, [R34+UR8+0x1600] ;  /* 0x0016000822107984 */ /* 0x000f620008000a00 */
[----:B------:R-:W-:Y:S01]  /*3b50*/  FFMA R76, R18, R41, R79 ;  /* 0x00000029124c7223 */ /* 0x000fe2000000004f */
[----:B------:R-:W-:Y:S01]  /*3b60*/  FFMA R35, R32, R10, R35 ;  /* 0x0000000a20237223 */ /* 0x000fe20000000023 */
[-C--:B------:R-:W-:Y:S01]  /*3b70*/  FFMA R10, R10, R33.reuse, R9 ;  /* 0x000000210a0a7223 */ /* 0x080fe20000000009 */
[----:B------:R-:W5:Y:S01]  /*3b80*/  LDS.64 R40, [R34+UR8+0x1680] ;  /* 0x0016800822287984 */ /* 0x000f620008000a00 */
[----:B------:R-:W-:Y:S01]  /*3b90*/  FFMA R32, R32, R18, R31 ;  /* 0x0000001220207223 */ /* 0x000fe2000000001f */
[----:B------:R-:W-:Y:S01]  /*3ba0*/  FFMA R18, R18, R33, R63 ;  /* 0x0000002112127223 */ /* 0x000fe2000000003f */
[C---:B--2---:R-:W-:Y:S01]  /*3bb0*/  FFMA R15, R28.reuse, R11, R15 ;  /* 0x0000000b1c0f7223 */ /* 0x044fe2000000000f */
[----:B------:R-:W-:Y:S01]  /*3bc0*/  FFMA R9, R28, R19, R8 ;  /* 0x000000131c097223 */ /* 0x000fe20000000008 */
[----:B------:R-:W2:Y:S01]  /*3bd0*/  LDS.64 R62, [R34+UR8+0x1700] ;  /* 0x00170008223e7984 */ /* 0x000ea20008000a00 */
[-C--:B------:R-:W-:Y:S01]  /*3be0*/  FFMA R30, R11, R29.reuse, R30 ;  /* 0x0000001d0b1e7223 */ /* 0x080fe2000000001e */
[----:B------:R-:W-:Y:S01]  /*3bf0*/  FFMA R31, R19, R29, R76 ;  /* 0x0000001d131f7223 */ /* 0x000fe2000000004c */
[C---:B------:R-:W-:Y:S01]  /*3c00*/  FFMA R35, R68.reuse, R11, R35 ;  /* 0x0000000b44237223 */ /* 0x040fe20000000023 */
[----:B------:R-:W-:Y:S01]  /*3c10*/  FFMA R10, R11, R69, R10 ;  /* 0x000000450b0a7223 */ /* 0x000fe2000000000a */
[----:B------:R-:W-:Y:S01]  /*3c20*/  FFMA R29, R68, R19, R32 ;  /* 0x00000013441d7223 */ /* 0x000fe20000000020 */
[----:B------:R-:W2:Y:S01]  /*3c30*/  LDS.64 R76, [R34+UR8+0x1780] ;  /* 0x00178008224c7984 */ /* 0x000ea20008000a00 */
[----:B------:R-:W-:-:S03]  /*3c40*/  FFMA R78, R19, R69, R18 ;  /* 0x00000045134e7223 */ /* 0x000fc60000000012 */
[----:B------:R-:W-:Y:S01]  /*3c50*/  LDS.64 R32, [R34+UR8+0x1800] ;  /* 0x0018000822207984 */ /* 0x000fe20008000a00 */
[C---:B-1----:R-:W-:Y:S01]  /*3c60*/  FFMA R15, R20.reuse, R72, R15 ;  /* 0x00000048140f7223 */ /* 0x042fe2000000000f */
[C---:B------:R-:W-:Y:S01]  /*3c70*/  FFMA R82, R20.reuse, R73, R30 ;  /* 0x0000004914527223 */ /* 0x040fe2000000001e */
[C---:B------:R-:W-:Y:S01]  /*3c80*/  FFMA R35, R20.reuse, R42, R35 ;  /* 0x0000002a14237223 */ /* 0x040fe20000000023 */
[----:B------:R-:W-:Y:S01]  /*3c90*/  FFMA R20, R20, R43, R10 ;  /* 0x0000002b14147223 */ /* 0x000fe2000000000a */
[-C--:B---3--:R-:W-:Y:S01]  /*3ca0*/  FFMA R72, R72, R24.reuse, R9 ;  /* 0x0000001848487223 */ /* 0x088fe20000000009 */
[----:B------:R-:W-:Y:S01]  /*3cb0*/  FFMA R18, R42, R24, R29 ;  /* 0x000000182a127223 */ /* 0x000fe2000000001d */
[----:B------:R-:W1:Y:S01]  /*3cc0*/  LDS.128 R8, [R36+0x60] ;  /* 0x0000600024087984 */ /* 0x000e620000000c00 */
[C---:B------:R-:W-:Y:S01]  /*3cd0*/  FFMA R42, R24.reuse, R73, R31 ;  /* 0x00000049182a7223 */ /* 0x040fe2000000001f */
[----:B------:R-:W-:Y:S01]  /*3ce0*/  FFMA R78, R24, R43, R78 ;  /* 0x0000002b184e7223 */ /* 0x000fe2000000004e */
[----:B----4-:R-:W-:Y:S01]  /*3cf0*/  FFMA R15, R70, R21, R15 ;  /* 0x00000015460f7223 */ /* 0x010fe2000000000f */
[----:B------:R-:W3:Y:S01]  /*3d00*/  LDS.64 R68, [R34+UR8+0x1880] ;  /* 0x0018800822447984 */ /* 0x000ee20008000a00 */
[C---:B------:R-:W-:Y:S01]  /*3d10*/  FFMA R73, R21.reuse, R71, R82 ;  /* 0x0000004715497223 */ /* 0x040fe20000000052 */
[----:B-----5:R-:W-:Y:S01]  /*3d20*/  FFMA R35, R74, R21, R35 ;  /* 0x000000154a237223 */ /* 0x020fe20000000023 */
[----:B------:R-:W-:Y:S01]  /*3d30*/  FFMA R21, R21, R75, R20 ;  /* 0x0000004b15157223 */ /* 0x000fe20000000014 */
[----:B------:R-:W4:Y:S01]  /*3d40*/  LDS.128 R28, [R36+0x760] ;  /* 0x00076000241c7984 */ /* 0x000f220000000c00 */
[----:B------:R-:W-:Y:S01]  /*3d50*/  FFMA R19, R70, R25, R72 ;  /* 0x0000001946137223 */ /* 0x000fe20000000048 */
[C---:B------:R-:W-:Y:S01]  /*3d60*/  FFMA R71, R25.reuse, R71, R42 ;  /* 0x0000004719477223 */ /* 0x040fe2000000002a */
        /* <DEDUP_REMOVED lines=14> */
[----:B------:R-:W-:Y:S01]  /*3e50*/  FFMA R37, R62, R27, R16 ;  /* 0x0000001b3e257223 */ /* 0x000fe20000000010 */
[-C--:B------:R-:W-:Y:S01]  /*3e60*/  FFMA R78, R23, R63.reuse, R20 ;  /* 0x0000003f174e7223 */ /* 0x080fe20000000014 */
[----:B------:R-:W2:Y:S01]  /*3e70*/  LDS.64 R40, [R34+UR8+0x1a80] ;  /* 0x001a800822287984 */ /* 0x000ea20008000a00 */
[----:B------:R-:W-:Y:S01]  /*3e80*/  FFMA R83, R27, R63, R72 ;  /* 0x0000003f1b537223 */ /* 0x000fe20000000048 */
[C---:B------:R-:W-:Y:S01]  /*3e90*/  FFMA R35, R76.reuse, R23, R35 ;  /* 0x000000174c237223 */ /* 0x040fe20000000023 */
[----:B------:R-:W-:Y:S01]  /*3ea0*/  FFMA R79, R76, R27, R18 ;  /* 0x0000001b4c4f7223 */ /* 0x000fe20000000012 */
[----:B------:R-:W2:Y:S01]  /*3eb0*/  LDS.64 R62, [R34+UR8+0x1b00] ;  /* 0x001b0008223e7984 */ /* 0x000ea20008000a00 */
[-C--:B------:R-:W-:Y:S01]  /*3ec0*/  FFMA R76, R23, R77.reuse, R22 ;  /* 0x0000004d174c7223 */ /* 0x080fe20000000016 */
[----:B------:R-:W-:-:S02]  /*3ed0*/  FFMA R82, R27, R77, R26 ;  /* 0x0000004d1b527223 */ /* 0x000fc4000000001a */
[----:B------:R-:W2:Y:S04]  /*3ee0*/  LDS.64 R72, [R34+UR8+0x1b80] ;  /* 0x001b800822487984 */ /* 0x000ea80008000a00 */
[----:B------:R-:W-:Y:S01]  /*3ef0*/  LDS.64 R74, [R34+UR8+0x1c00] ;  /* 0x001c0008224a7984 */ /* 0x000fe20008000a00 */
[C---:B-1----:R-:W-:Y:S01]  /*3f00*/  FFMA R15, R8.reuse, R32, R15 ;  /* 0x00000020080f7223 */ /* 0x042fe2000000000f */
[C---:B------:R-:W-:Y:S02]  /*3f10*/  FFMA R78, R8.reuse, R33, R78 ;  /* 0x00000021084e7223 */ /* 0x040fe4000000004e */
[----:B------:R-:W-:Y:S01]  /*3f20*/  LDS.64 R26, [R34+UR8+0x1c80] ;  /* 0x001c8008221a7984 */ /* 0x000fe20008000a00 */
[C---:B---3--:R-:W-:Y:S01]  /*3f30*/  FFMA R35, R8.reuse, R68, R35 ;  /* 0x0000004408237223 */ /* 0x048fe20000000023 */
[----:B------:R-:W-:-:S02]  /*3f40*/  FFMA R84, R8, R69, R76 ;  /* 0x0000004508547223 */ /* 0x000fc4000000004c */
[----:B------:R-:W1:Y:S01]  /*3f50*/  LDS.128 R20, [R36+0x70] ;  /* 0x0000700024147984 */ /* 0x000e620000000c00 */
[-C--:B----4-:R-:W-:Y:S01]  /*3f60*/  FFMA R8, R32, R28.reuse, R37 ;  /* 0x0000001c20087223 */ /* 0x090fe20000000025 */
[----:B------:R-:W-:Y:S01]  /*3f70*/  FFMA R88, R28, R33, R83 ;  /* 0x000000211c587223 */ /* 0x000fe20000000053 */
[----:B------:R-:W-:Y:S01]  /*3f80*/  FFMA R68, R68, R28, R79 ;  /* 0x0000001c44447223 */ /* 0x000fe2000000004f */
[----:B------:R-:W3:Y:S01]  /*3f90*/  LDS.128 R16, [R36+0x770] ;  /* 0x0007700024107984 */ /* 0x000ee20000000c00 */
[----:B------:R-:W-:Y:S01]  /*3fa0*/  FFMA R82, R28, R69, R82 ;  /* 0x000000451c527223 */ /* 0x000fe20000000052 */
[C---:B-----5:R-:W-:Y:S01]  /*3fb0*/  FFMA R15, R42.reuse, R9, R15 ;  /* 0x000000092a0f7223 */ /* 0x060fe2000000000f */
[----:B------:R-:W-:Y:S01]  /*3fc0*/  FFMA R69, R42, R29, R8 ;  /* 0x0000001d2a457223 */ /* 0x000fe20000000008 */
[----:B------:R-:W4:Y:S01]  /*3fd0*/  LDS.64 R76, [R34+UR8+0x1d00] ;  /* 0x001d0008224c7984 */ /* 0x000f220008000a00 */
[C---:B------:R-:W-:Y:S01]  /*3fe0*/  FFMA R79, R9.reuse, R43, R78 ;  /* 0x0000002b094f7223 */ /* 0x040fe2000000004e */
[C---:B------:R-:W-:Y:S01]  /*3ff0*/  FFMA R35, R24.reuse, R9, R35 ;  /* 0x0000000918237223 */ /* 0x040fe20000000023 */
[----:B------:R-:W-:Y:S01]  /*4000*/  FFMA R83, R9, R25, R84 ;  /* 0x0000001909537223 */ /* 0x000fe20000000054 */
[----:B------:R-:W5:Y:S01]  /*4010*/  LDS.64 R32, [R34+UR8+0x1d80] ;  /* 0x001d800822207984 */ /* 0x000f620008000a00 */
[C---:B------:R-:W-:Y:S01]  /*4020*/  FFMA R85, R29.reuse, R43, R88 ;  /* 0x0000002b1d557223 */ /* 0x040fe20000000058 */
[----:B------:R-:W-:Y:S01]  /*4030*/  FFMA R43, R24, R29, R68 ;  /* 0x0000001d182b7223 */ /* 0x000fe20000000044 */
[----:B------:R-:W-:Y:S01]  /*4040*/  FFMA R89, R29, R25, R82 ;  /* 0x000000191d597223 */ /* 0x000fe20000000052 */
[----:B------:R-:W5:Y:S01]  /*4050*/  LDS.64 R36, [R34+UR8+0x1e00] ;  /* 0x001e000822247984 */ /* 0x000f620008000a00 */
[----:B------:R-:W-:Y:S01]  /*4060*/  FFMA R15, R70, R10, R15 ;  /* 0x0000000a460f7223 */ /* 0x000fe2000000000f */
[----:B------:R-:W-:Y:S01]  /*4070*/  FFMA R42, R10, R71, R79 ;  /* 0x000000470a2a7223 */ /* 0x000fe2000000004f */
[----:B------:R-:W-:Y:S01]  /*4080*/  FFMA R70, R70, R30, R69 ;  /* 0x0000001e46467223 */ /* 0x000fe20000000045 */
[----:B------:R-:W5:Y:S01]  /*4090*/  LDS.64 R8, [R34+UR8+0x1e80] ;  /* 0x001e800822087984 */ /* 0x000f620008000a00 */
[----:B--2---:R-:W-:Y:S01]  /*40a0*/  FFMA R35, R40, R10, R35 ;  /* 0x0000000a28237223 */ /* 0x004fe20000000023 */
[----:B------:R-:W-:Y:S01]  /*40b0*/  FFMA R10, R10, R41, R83 ;  /* 0x000000290a0a7223 */ /* 0x000fe20000000053 */
[----:B------:R-:W-:Y:S01]  /*40c0*/  FFMA R68, R30, R71, R85 ;  /* 0x000000471e447223 */ /* 0x000fe20000000055 */
[----:B------:R-:W2:Y:S01]  /*40d0*/  LDS.64 R24, [R34+UR8+0x1f80] ;  /* 0x001f800822187984 */ /* 0x000ea20008000a00 */
[----:B------:R-:W-:Y:S01]  /*40e0*/  FFMA R40, R40, R30, R43 ;  /* 0x0000001e28287223 */ /* 0x000fe2000000002b */
[----:B------:R-:W-:Y:S01]  /*40f0*/  FFMA R30, R30, R41, R89 ;  /* 0x000000291e1e7223 */ /* 0x000fe20000000059 */
[----:B------:R-:W-:Y:S01]  /*4100*/  FFMA R15, R62, R11, R15 ;  /* 0x0000000b3e0f7223 */ /* 0x000fe2000000000f */
[----:B------:R-:W2:Y:S01]  /*4110*/  LDS.64 R28, [R34+UR8+0x1f00] ;  /* 0x001f0008221c7984 */ /* 0x000ea20008000a00 */
[C---:B------:R-:W-:Y:S01]  /*4120*/  FFMA R42, R11.reuse, R63, R42 ;  /* 0x0000003f0b2a7223 */ /* 0x040fe2000000002a */
[----:B------:R-:W-:Y:S01]  /*4130*/  FFMA R35, R72, R11, R35 ;  /* 0x0000000b48237223 */ /* 0x000fe20000000023 */
[----:B------:R-:W-:Y:S01]  /*4140*/  FFMA R10, R11, R73, R10 ;  /* 0x000000490b0a7223 */ /* 0x000fe2000000000a */
[----:B------:R-:W-:Y:S01]  /*4150*/  FFMA R41, R62, R31, R70 ;  /* 0x0000001f3e297223 */ /* 0x000fe20000000046 */
[C---:B------:R-:W-:Y:S01]  /*4160*/  FFMA R63, R31.reuse, R63, R68 ;  /* 0x0000003f1f3f7223 */ /* 0x040fe20000000044 */
[----:B------:R-:W-:Y:S01]  /*4170*/  FFMA R43, R72, R31, R40 ;  /* 0x0000001f482b7223 */ /* 0x000fe20000000028 */
[----:B------:R-:W-:Y:S01]  /*4180*/  FFMA R30, R31, R73, R30 ;  /* 0x000000491f1e7223 */ /* 0x000fe2000000001e */
[C---:B-1----:R-:W-:Y:S01]  /*4190*/  FFMA R15, R20.reuse, R74, R15 ;  /* 0x0000004a140f7223 */ /* 0x042fe2000000000f */
[C---:B------:R-:W-:Y:S01]  /*41a0*/  FFMA R42, R20.reuse, R75, R42 ;  /* 0x0000004b142a7223 */ /* 0x040fe2000000002a */
[C---:B------:R-:W-:Y:S01]  /*41b0*/  FFMA R35, R20.reuse, R26, R35 ;  /* 0x0000001a14237223 */ /* 0x040fe20000000023 */
[----:B------:R-:W-:Y:S01]  /*41c0*/  FFMA R10, R20, R27, R10 ;  /* 0x0000001b140a7223 */ /* 0x000fe2000000000a */
[-C--:B---3--:R-:W-:Y:S01]  /*41d0*/  FFMA R74, R74, R16.reuse, R41 ;  /* 0x000000104a4a7223 */ /* 0x088fe20000000029 */
[----:B------:R-:W-:Y:S01]  /*41e0*/  FFMA R26, R26, R16, R43 ;  /* 0x000000101a1a7223 */ /* 0x000fe2000000002b */
[C---:B------:R-:W-:Y:S01]  /*41f0*/  FFMA R20, R16.reuse, R75, R63 ;  /* 0x0000004b10147223 */ /* 0x040fe2000000003f */
[----:B------:R-:W-:Y:S01]  /*4200*/  FFMA R30, R16, R27, R30 ;  /* 0x0000001b101e7223 */ /* 0x000fe2000000001e */
[C---:B----4-:R-:W-:Y:S01]  /*4210*/  FFMA R15, R76.reuse, R21, R15 ;  /* 0x000000154c0f7223 */ /* 0x050fe2000000000f */
[----:B------:R-:W-:Y:S01]  /*4220*/  FFMA R31, R21, R77, R42 ;  /* 0x0000004d151f7223 */ /* 0x000fe2000000002a */
[----:B------:R-:W-:Y:S01]  /*4230*/  FFMA R11, R76, R17, R74 ;  /* 0x000000114c0b7223 */ /* 0x000fe2000000004a */
[----:B------:R-:W-:Y:S01]  /*4240*/  FFMA R77, R17, R77, R20 ;  /* 0x0000004d114d7223 */ /* 0x000fe20000000014 */
[C---:B-----5:R-:W-:Y:S01]  /*4250*/  FFMA R35, R32.reuse, R21, R35 ;  /* 0x0000001520237223 */ /* 0x060fe20000000023 */
[----:B------:R-:W-:Y:S01]  /*4260*/  FFMA R27, R32, R17, R26 ;  /* 0x00000011201b7223 */ /* 0x000fe2000000001a */
[-C--:B------:R-:W-:Y:S01]  /*4270*/  FFMA R21, R21, R33.reuse, R10 ;  /* 0x0000002115157223 */ /* 0x080fe2000000000a */
[----:B------:R-:W-:Y:S01]  /*4280*/  FFMA R17, R17, R33, R30 ;  /* 0x0000002111117223 */ /* 0x000fe2000000001e */
[C---:B------:R-:W-:Y:S01]  /*4290*/  FFMA R15, R36.reuse, R22, R15 ;  /* 0x00000016240f7223 */ /* 0x040fe2000000000f */
[----:B------:R-:W-:Y:S01]  /*42a0*/  FFMA R36, R36, R18, R11 ;  /* 0x0000001224247223 */ /* 0x000fe2000000000b */
[-C--:B------:R-:W-:Y:S01]  /*42b0*/  FFMA R10, R22, R37.reuse, R31 ;  /* 0x00000025160a7223 */ /* 0x080fe2000000001f */
[----:B------:R-:W-:Y:S01]  /*42c0*/  FFMA R16, R18, R37, R77 ;  /* 0x0000002512107223 */ /* 0x000fe2000000004d */
[C---:B------:R-:W-:Y:S01]  /*42d0*/  FFMA R35, R8.reuse, R22, R35 ;  /* 0x0000001608237223 */ /* 0x040fe20000000023 */
[----:B------:R-:W-:Y:S01]  /*42e0*/  FFMA R8, R8, R18, R27 ;  /* 0x0000001208087223 */ /* 0x000fe2000000001b */
[-C--:B------:R-:W-:Y:S01]  /*42f0*/  FFMA R22, R22, R9.reuse, R21 ;  /* 0x0000000916167223 */ /* 0x080fe20000000015 */
[----:B------:R-:W-:Y:S01]  /*4300*/  FFMA R18, R18, R9, R17 ;  /* 0x0000000912127223 */ /* 0x000fe20000000011 */
[C---:B--2---:R-:W-:Y:S01]  /*4310*/  FFMA R11, R24.reuse, R23, R35 ;  /* 0x00000017180b7223 */ /* 0x044fe20000000023 */
[----:B------:R-:W-:Y:S01]  /*4320*/  FFMA R35, R24, R19, R8 ;  /* 0x0000001318237223 */ /* 0x000fe20000000008 */
[-C--:B------:R-:W-:Y:S01]  /*4330*/  FFMA R8, R23, R25.reuse, R22 ;  /* 0x0000001917087223 */ /* 0x080fe20000000016 */
[----:B------:R-:W-:Y:S01]  /*4340*/  FFMA R32, R19, R25, R18 ;  /* 0x0000001913207223 */ /* 0x000fe20000000012 */
[C---:B------:R-:W-:Y:S01]  /*4350*/  FFMA R15, R28.reuse, R23, R15 ;  /* 0x000000171c0f7223 */ /* 0x040fe2000000000f */
[----:B------:R-:W-:Y:S01]  /*4360*/  FFMA R33, R28, R19, R36 ;  /* 0x000000131c217223 */ /* 0x000fe20000000024 */
[-C--:B------:R-:W-:Y:S01]  /*4370*/  FFMA R10, R23, R29.reuse, R10 ;  /* 0x0000001d170a7223 */ /* 0x080fe2000000000a */
[----:B------:R-:W-:Y:S01]  /*4380*/  FFMA R9, R19, R29, R16 ;  /* 0x0000001d13097223 */ /* 0x000fe20000000010 */
[----:B------:R-:W-:Y:S06]  /*4390*/  @P1 BRA `(.L_x_0) ;  /* 0xffffffdc00401947 */ /* 0x000fec000383ffff */
[----:B------:R-:W-:-:S04]  /*43a0*/  DEPBAR.LE SB0, 0x2 ;  /* 0x000080800000791a */ /* 0x000fc80000000000 */
[----:B------:R-:W1:Y:S01]  /*43b0*/  S2R R5, SR_CTAID.X ;  /* 0x0000000000057919 */ /* 0x000e620000002500 */
[----:B------:R-:W-:Y:S02]  /*43c0*/  LEA R2, R39, UR6, 0x2 ;  /* 0x0000000627027c11 */ /* 0x000fe4000f8e10ff */
[----:B------:R-:W-:Y:S01]  /*43d0*/  LOP3.LUT R3, R38, 0x78, RZ, 0xc0, !PT ;  /* 0x0000007826037812 */ /* 0x000fe200078ec0ff */
[----:B------:R-:W-:Y:S01]  /*43e0*/  BAR.SYNC.DEFER_BLOCKING 0x0 ;  /* 0x0000000000007b1d */ /* 0x000fe20000010000 */
[C---:B------:R-:W-:Y:S02]  /*43f0*/  SHF.L.U32 R4, R0.reuse, 0x4, RZ ;  /* 0x0000000400047819 */ /* 0x040fe400000006ff */
[----:B------:R-:W-:Y:S02]  /*4400*/  SHF.L.U32 R0, R0, 0x1, RZ ;  /* 0x0000000100007819 */ /* 0x000fe400000006ff */
[----:B------:R-:W-:Y:S02]  /*4410*/  LOP3.LUT R4, R4, 0x700, RZ, 0xc0, !PT ;  /* 0x0000070004047812 */ /* 0x000fe400078ec0ff */
[----:B------:R-:W-:Y:S01]  /*4420*/  LOP3.LUT R0, R0, 0x1e, RZ, 0xc0, !PT ;  /* 0x0000001e00007812 */ /* 0x000fe200078ec0ff */
[----:B------:R-:W-:Y:S04]  /*4430*/  LDS.64 R28, [R3+UR8+0x2000] ;  /* 0x00200008031c7984 */ /* 0x000fe80008000a00 */
[----:B------:R-:W2:Y:S01]  /*4440*/  LDS.128 R20, [R2+0xd80] ;  /* 0x000d800002147984 */ /* 0x000ea20000000c00 */
[----:B-1----:R-:W-:-:S02]  /*4450*/  SHF.R.U32.HI R7, RZ, 0x2, R5 ;  /* 0x00000002ff077819 */ /* 0x002fc40000011605 */
[----:B------:R-:W-:Y:S01]  /*4460*/  SHF.L.U32 R6, R5, 0x6, RZ ;  /* 0x0000000605067819 */ /* 0x000fe200000006ff */
[----:B------:R-:W1:Y:S02]  /*4470*/  LDS.128 R24, [R2+0x1480] ;  /* 0x0014800002187984 */ /* 0x000e640000000c00 */
[----:B------:R-:W-:Y:S01]  /*4480*/  IMAD R5, R7, 0xe00, R4 ;  /* 0x00000e0007057824 */ /* 0x000fe200078e0204 */
[----:B------:R-:W-:Y:S01]  /*4490*/  LOP3.LUT R6, R6, 0xc0, RZ, 0xc0, !PT ;  /* 0x000000c006067812 */ /* 0x000fe200078ec0ff */
[----:B------:R-:W3:Y:S03]  /*44a0*/  LDS.64 R30, [R3+UR8+0x2080] ;  /* 0x00208008031e7984 */ /* 0x000ee60008000a00 */
[----:B------:R-:W-:Y:S01]  /*44b0*/  IADD3 R0, PT, PT, R0, R5, R6 ;  /* 0x0000000500007210 */ /* 0x000fe20007ffe006 */
[----:B------:R-:W4:Y:S04]  /*44c0*/  LDS.64 R42, [R3+UR8+0x2100] ;  /* 0x00210008032a7984 */ /* 0x000f280008000a00 */
[----:B------:R-:W5:Y:S04]  /*44d0*/  LDS.64 R44, [R3+UR8+0x2180] ;  /* 0x00218008032c7984 */ /* 0x000f680008000a00 */
[----:B------:R-:W5:Y:S04]  /*44e0*/  LDS.64 R46, [R3+UR8+0x2200] ;  /* 0x00220008032e7984 */ /* 0x000f680008000a00 */
[----:B------:R-:W5:Y:S04]  /*44f0*/  LDS.64 R40, [R3+UR8+0x2280] ;  /* 0x0022800803287984 */ /* 0x000f680008000a00 */
[----:B------:R-:W5:Y:S04]  /*4500*/  LDS.64 R38, [R3+UR8+0x2300] ;  /* 0x0023000803267984 */ /* 0x000f680008000a00 */
[----:B------:R-:W5:Y:S04]  /*4510*/  LDS.64 R36, [R3+UR8+0x2380] ;  /* 0x0023800803247984 */ /* 0x000f680008000a00 */
[----:B------:R-:W-:Y:S04]  /*4520*/  LDS.64 R12, [R3+UR8+0x2400] ;  /* 0x00240008030c7984 */ /* 0x000fe80008000a00 */
[----:B------:R-:W5:Y:S01]  /*4530*/  LDS.128 R4, [R2+0xd90] ;  /* 0x000d900002047984 */ /* 0x000f620000000c00 */
[C---:B--2---:R-:W-:Y:S01]  /*4540*/  FFMA R15, R20.reuse, R28, R15 ;  /* 0x0000001c140f7223 */ /* 0x044fe2000000000f */
[----:B------:R-:W-:-:S02]  /*4550*/  FFMA R34, R20, R29, R10 ;  /* 0x0000001d14227223 */ /* 0x000fc4000000000a */
[----:B------:R-:W2:Y:S01]  /*4560*/  LDS.128 R16, [R2+0x1490] ;  /* 0x0014900002107984 */ /* 0x000ea20000000c00 */
[-C--:B-1----:R-:W-:Y:S01]  /*4570*/  FFMA R14, R28, R24.reuse, R33 ;  /* 0x000000181c0e7223 */ /* 0x082fe20000000021 */
[----:B------:R-:W-:Y:S01]  /*4580*/  FFMA R48, R24, R29, R9 ;  /* 0x0000001d18307223 */ /* 0x000fe20000000009 */
[----:B---3--:R-:W-:Y:S01]  /*4590*/  FFMA R10, R30, R24, R35 ;  /* 0x000000181e0a7223 */ /* 0x008fe20000000023 */
[----:B------:R-:W1:Y:S01]  /*45a0*/  LDS.64 R28, [R3+UR8+0x2480] ;  /* 0x00248008031c7984 */ /* 0x000e620008000a00 */
[C---:B------:R-:W-:Y:S01]  /*45b0*/  FFMA R11, R20.reuse, R30, R11 ;  /* 0x0000001e140b7223 */ /* 0x040fe2000000000b */
[-C--:B------:R-:W-:Y:S01]  /*45c0*/  FFMA R8, R20, R31.reuse, R8 ;  /* 0x0000001f14087223 */ /* 0x080fe20000000008 */
[----:B------:R-:W-:Y:S01]  /*45d0*/  FFMA R24, R24, R31, R32 ;  /* 0x0000001f18187223 */ /* 0x000fe20000000020 */
[C---:B----4-:R-:W-:Y:S01]  /*45e0*/  FFMA R15, R42.reuse, R21, R15 ;  /* 0x000000152a0f7223 */ /* 0x050fe2000000000f */
[----:B------:R-:W3:Y:S01]  /*45f0*/  LDS.64 R30, [R3+UR8+0x2500] ;  /* 0x00250008031e7984 */ /* 0x000ee20008000a00 */
[----:B------:R-:W-:Y:S01]  /*4600*/  FFMA R9, R42, R25, R14 ;  /* 0x000000192a097223 */ /* 0x000fe2000000000e */
[-C--:B------:R-:W-:Y:S01]  /*4610*/  FFMA R49, R21, R43.reuse, R34 ;  /* 0x0000002b15317223 */ /* 0x080fe20000000022 */
[----:B------:R-:W-:Y:S01]  /*4620*/  FFMA R51, R25, R43, R48 ;  /* 0x0000002b19337223 */ /* 0x000fe20000000030 */
[----:B------:R-:W4:Y:S01]  /*4630*/  LDS.64 R32, [R3+UR8+0x2580] ;  /* 0x0025800803207984 */ /* 0x000f220008000a00 */
[C---:B-----5:R-:W-:Y:S01]  /*4640*/  FFMA R11, R44.reuse, R21, R11 ;  /* 0x000000152c0b7223 */ /* 0x060fe2000000000b */
[----:B------:R-:W-:Y:S01]  /*4650*/  FFMA R43, R21, R45, R8 ;  /* 0x0000002d152b7223 */ /* 0x000fe20000000008 */
        /* <DEDUP_REMOVED lines=23> */
[-C--:B--2---:R-:W-:Y:S01]  /*47d0*/  FFMA R36, R12, R16.reuse, R9 ;  /* 0x000000100c247223 */ /* 0x084fe20000000009 */
[-C--:B------:R-:W-:Y:S01]  /*47e0*/  FFMA R44, R4, R13.reuse, R8 ;  /* 0x0000000d042c7223 */ /* 0x080fe20000000008 */
[----:B------:R-:W-:Y:S01]  /*47f0*/  FFMA R46, R16, R13, R45 ;  /* 0x0000000d102e7223 */ /* 0x000fe2000000002d */
[----:B------:R-:W-:Y:S01]  /*4800*/  LDS.64 R26, [R3+UR8+0x2800] ;  /* 0x00280008031a7984 */ /* 0x000fe20008000a00 */
[----:B-1----:R-:W-:Y:S01]  /*4810*/  FFMA R40, R28, R16, R43 ;  /* 0x000000101c287223 */ /* 0x002fe2000000002b */
[----:B------:R-:W-:-:S02]  /*4820*/  FFMA R41, R4, R28, R41 ;  /* 0x0000001c04297223 */ /* 0x000fc40000000029 */
[----:B------:R-:W1:Y:S01]  /*4830*/  LDS.128 R8, [R2+0xda0] ;  /* 0x000da00002087984 */ /* 0x000e620000000c00 */
[-C--:B------:R-:W-:Y:S01]  /*4840*/  FFMA R42, R4, R29.reuse, R42 ;  /* 0x0000001d042a7223 */ /* 0x080fe2000000002a */
[----:B------:R-:W-:Y:S01]  /*4850*/  FFMA R16, R16, R29, R47 ;  /* 0x0000001d10107223 */ /* 0x000fe2000000002f */
[C---:B---3--:R-:W-:Y:S01]  /*4860*/  FFMA R37, R30.reuse, R5, R37 ;  /* 0x000000051e257223 */ /* 0x048fe20000000025 */
[----:B------:R-:W2:Y:S01]  /*4870*/  LDS.128 R12, [R2+0x14a0] ;  /* 0x0014a000020c7984 */ /* 0x000ea20000000c00 */
[----:B------:R-:W-:Y:S01]  /*4880*/  FFMA R43, R30, R17, R36 ;  /* 0x000000111e2b7223 */ /* 0x000fe20000000024 */
[-C--:B------:R-:W-:Y:S01]  /*4890*/  FFMA R47, R5, R31.reuse, R44 ;  /* 0x0000001f052f7223 */ /* 0x080fe2000000002c */
[----:B------:R-:W-:Y:S01]  /*48a0*/  FFMA R49, R17, R31, R46 ;  /* 0x0000001f11317223 */ /* 0x000fe2000000002e */
[----:B------:R-:W3:Y:S01]  /*48b0*/  LDS.64 R22, [R3+UR8+0x2880] ;  /* 0x0028800803167984 */ /* 0x000ee20008000a00 */
[C---:B----4-:R-:W-:Y:S01]  /*48c0*/  FFMA R41, R32.reuse, R5, R41 ;  /* 0x0000000520297223 */ /* 0x050fe20000000029 */
[----:B------:R-:W-:Y:S01]  /*48d0*/  FFMA R45, R32, R17, R40 ;  /* 0x00000011202d7223 */ /* 0x000fe20000000028 */
[-C--:B------:R-:W-:Y:S01]  /*48e0*/  FFMA R5, R5, R33.reuse, R42 ;  /* 0x0000002105057223 */ /* 0x080fe2000000002a */
[----:B------:R-:W4:Y:S01]  /*48f0*/  LDS.64 R28, [R3+UR8+0x2900] ;  /* 0x00290008031c7984 */ /* 0x000f220008000a00 */
[----:B------:R-:W-:Y:S01]  /*4900*/  FFMA R17, R17, R33, R16 ;  /* 0x0000002111117223 */ /* 0x000fe20000000010 */
[C---:B-----5:R-:W-:Y:S01]  /*4910*/  FFMA R37, R20.reuse, R6, R37 ;  /* 0x0000000614257223 */ /* 0x060fe20000000025 */
[----:B------:R-:W-:Y:S01]  /*4920*/  FFMA R4, R20, R18, R43 ;  /* 0x0000001214047223 */ /* 0x000fe2000000002b */
[----:B------:R-:W5:Y:S01]  /*4930*/  LDS.64 R30, [R3+UR8+0x2980] ;  /* 0x00298008031e7984 */ /* 0x000f620008000a00 */
[-C--:B------:R-:W-:Y:S01]  /*4940*/  FFMA R36, R6, R21.reuse, R47 ;  /* 0x0000001506247223 */ /* 0x080fe2000000002f */
[----:B------:R-:W-:Y:S01]  /*4950*/  FFMA R40, R18, R21, R49 ;  /* 0x0000001512287223 */ /* 0x000fe20000000031 */
[C---:B------:R-:W-:Y:S01]  /*4960*/  FFMA R41, R24.reuse, R6, R41 ;  /* 0x0000000618297223 */ /* 0x040fe20000000029 */
[----:B------:R-:W5:Y:S01]  /*4970*/  LDS.64 R32, [R3+UR8+0x2a00] ;  /* 0x002a000803207984 */ /* 0x000f620008000a00 */
[----:B------:R-:W-:Y:S01]  /*4980*/  FFMA R16, R24, R18, R45 ;  /* 0x0000001218107223 */ /* 0x000fe2000000002d */
[-C--:B------:R-:W-:Y:S01]  /*4990*/  FFMA R6, R6, R25.reuse, R5 ;  /* 0x0000001906067223 */ /* 0x080fe20000000005 */
[----:B------:R-:W-:Y:S01]  /*49a0*/  FFMA R18, R18, R25, R17 ;  /* 0x0000001912127223 */ /* 0x000fe20000000011 */
[----:B------:R-:W5:Y:S01]  /*49b0*/  LDS.64 R20, [R3+UR8+0x2a80] ;  /* 0x002a800803147984 */ /* 0x000f620008000a00 */
[C---:B------:R-:W-:Y:S01]  /*49c0*/  FFMA R43, R34.reuse, R7, R37 ;  /* 0x00000007222b7223 */ /* 0x040fe20000000025 */
[----:B------:R-:W-:-:S02]  /*49d0*/  FFMA R45, R34, R19, R4 ;  /* 0x00000013222d7223 */ /* 0x000fc40000000004 */
[----:B------:R-:W5:Y:S01]  /*49e0*/  LDS.64 R24, [R3+UR8+0x2b00] ;  /* 0x002b000803187984 */ /* 0x000f620008000a00 */
[-C--:B------:R-:W-:Y:S01]  /*49f0*/  FFMA R42, R7, R35.reuse, R36 ;  /* 0x00000023072a7223 */ /* 0x080fe20000000024 */
[----:B------:R-:W-:Y:S01]  /*4a00*/  FFMA R49, R19, R35, R40 ;  /* 0x0000002313317223 */ /* 0x000fe20000000028 */
[C---:B------:R-:W-:Y:S01]  /*4a10*/  FFMA R41, R38.reuse, R7, R41 ;  /* 0x0000000726297223 */ /* 0x040fe20000000029 */
[----:B------:R-:W-:Y:S01]  /*4a20*/  FFMA R44, R7, R39, R6 ;  /* 0x00000027072c7223 */ /* 0x000fe20000000006 */
[----:B------:R-:W-:Y:S01]  /*4a30*/  FFMA R47, R38, R19, R16 ;  /* 0x00000013262f7223 */ /* 0x000fe20000000010 */
[----:B------:R-:W5:Y:S01]  /*4a40*/  LDS.64 R34, [R3+UR8+0x2b80] ;  /* 0x002b800803227984 */ /* 0x000f620008000a00 */
[----:B------:R-:W-:-:S03]  /*4a50*/  FFMA R39, R19, R39, R18 ;  /* 0x0000002713277223 */ /* 0x000fc60000000012 */
[----:B------:R-:W-:Y:S01]  /*4a60*/  LDS.64 R36, [R3+UR8+0x2c00] ;  /* 0x002c000803247984 */ /* 0x000fe20008000a00 */
[C---:B-1----:R-:W-:Y:S01]  /*4a70*/  FFMA R43, R8.reuse, R26, R43 ;  /* 0x0000001a082b7223 */ /* 0x042fe2000000002b */
[-C--:B------:R-:W-:Y:S02]  /*4a80*/  FFMA R42, R8, R27.reuse, R42 ;  /* 0x0000001b082a7223 */ /* 0x080fe4000000002a */
[----:B------:R-:W1:Y:S01]  /*4a90*/  LDS.128 R4, [R2+0x14b0] ;  /* 0x0014b00002047984 */ /* 0x000e620000000c00 */
[-C--:B--2---:R-:W-:Y:S01]  /*4aa0*/  FFMA R38, R26, R12.reuse, R45 ;  /* 0x0000000c1a267223 */ /* 0x084fe2000000002d */
[----:B------:R-:W-:Y:S02]  /*4ab0*/  FFMA R46, R12, R27, R49 ;  /* 0x0000001b0c2e7223 */ /* 0x000fe40000000031 */
[----:B------:R-:W2:Y:S01]  /*4ac0*/  LDS.128 R16, [R2+0xdb0] ;  /* 0x000db00002107984 */ /* 0x000ea20000000c00 */
[----:B---3--:R-:W-:Y:S01]  /*4ad0*/  FFMA R40, R22, R12, R47 ;  /* 0x0000000c16287223 */ /* 0x008fe2000000002f */
[----:B------:R-:W-:-:S02]  /*4ae0*/  FFMA R41, R8, R22, R41 ;  /* 0x0000001608297223 */ /* 0x000fc40000000029 */
[----:B------:R-:W3:Y:S01]  /*4af0*/  LDS.64 R26, [R3+UR8+0x2c80] ;  /* 0x002c8008031a7984 */ /* 0x000ee20008000a00 */
[-C--:B------:R-:W-:Y:S01]  /*4b00*/  FFMA R44, R8, R23.reuse, R44 ;  /* 0x00000017082c7223 */ /* 0x080fe2000000002c */
[----:B------:R-:W-:Y:S01]  /*4b10*/  FFMA R12, R12, R23, R39 ;  /* 0x000000170c0c7223 */ /* 0x000fe20000000027 */
[C---:B----4-:R-:W-:Y:S01]  /*4b20*/  FFMA R43, R28.reuse, R9, R43 ;  /* 0x000000091c2b7223 */ /* 0x050fe2000000002b */
[----:B------:R-:W4:Y:S01]  /*4b30*/  LDS.64 R22, [R3+UR8+0x2d00] ;  /* 0x002d000803167984 */ /* 0x000f220008000a00 */
[----:B------:R-:W-:Y:S01]  /*4b40*/  FFMA R39, R28, R13, R38 ;  /* 0x0000000d1c277223 */ /* 0x000fe20000000026 */
[-C--:B------:R-:W-:Y:S01]  /*4b50*/  FFMA R47, R9, R29.reuse, R42 ;  /* 0x0000001d092f7223 */ /* 0x080fe2000000002a */
[----:B------:R-:W-:Y:S01]  /*4b60*/  FFMA R49, R13, R29, R46 ;  /* 0x0000001d0d317223 */ /* 0x000fe2000000002e */
[C---:B-----5:R-:W-:Y:S01]  /*4b70*/  FFMA R41, R30.reuse, R9, R41 ;  /* 0x000000091e297223 */ /* 0x060fe20000000029 */
[----:B------:R-:W-:Y:S01]  /*4b80*/  FFMA R45, R30, R13, R40 ;  /* 0x0000000d1e2d7223 */ /* 0x000fe20000000028 */
[----:B------:R-:W5:Y:S01]  /*4b90*/  LDS.64 R28, [R3+UR8+0x2d80] ;  /* 0x002d8008031c7984 */ /* 0x000f620008000a00 */
[-C--:B------:R-:W-:Y:S01]  /*4ba0*/  FFMA R9, R9, R31.reuse, R44 ;  /* 0x0000001f09097223 */ /* 0x080fe2000000002c */
[----:B------:R-:W-:Y:S01]  /*4bb0*/  FFMA R13, R13, R31, R12 ;  /* 0x0000001f0d0d7223 */ /* 0x000fe2000000000c */
[----:B------:R-:W-:Y:S01]  /*4bc0*/  FFMA R8, R32, R14, R39 ;  /* 0x0000000e20087223 */ /* 0x000fe20000000027 */
[----:B------:R-:W5:Y:S01]  /*4bd0*/  LDS.64 R30, [R3+UR8+0x2e00] ;  /* 0x002e0008031e7984 */ /* 0x000f620008000a00 */
[-C--:B------:R-:W-:Y:S01]  /*4be0*/  FFMA R40, R14, R33.reuse, R49 ;  /* 0x000000210e287223 */ /* 0x080fe20000000031 */
[----:B------:R-:W-:Y:S01]  /*4bf0*/  FFMA R38, R10, R33, R47 ;  /* 0x000000210a267223 */ /* 0x000fe2000000002f */
[-C--:B------:R-:W-:Y:S01]  /*4c00*/  FFMA R43, R32, R10.reuse, R43 ;  /* 0x0000000a202b7223 */ /* 0x080fe2000000002b */
[C---:B------:R-:W-:Y:S01]  /*4c10*/  FFMA R41, R20.reuse, R10, R41 ;  /* 0x0000000a14297223 */ /* 0x040fe20000000029 */
[----:B------:R-:W-:Y:S01]  /*4c20*/  FFMA R12, R20, R14, R45 ;  /* 0x0000000e140c7223 */ /* 0x000fe2000000002d */
[----:B------:R-:W5:Y:S01]  /*4c30*/  LDS.64 R32, [R3+UR8+0x2e80] ;  /* 0x002e800803207984 */ /* 0x000f620008000a00 */
[-C--:B------:R-:W-:Y:S01]  /*4c40*/  FFMA R10, R10, R21.reuse, R9 ;  /* 0x000000150a0a7223 */ /* 0x080fe20000000009 */
[----:B------:R-:W-:Y:S01]  /*4c50*/  FFMA R14, R14, R21, R13 ;  /* 0x000000150e0e7223 */ /* 0x000fe2000000000d */
[C---:B------:R-:W-:Y:S01]  /*4c60*/  FFMA R9, R24.reuse, R15, R8 ;  /* 0x0000000f18097223 */ /* 0x040fe20000000008 */
[-C--:B------:R-:W-:Y:S01]  /*4c70*/  FFMA R13, R15, R25.reuse, R40 ;  /* 0x000000190f0d7223 */ /* 0x080fe20000000028 */
[----:B------:R-:W5:Y:S01]  /*4c80*/  LDS.64 R20, [R3+UR8+0x2f00] ;  /* 0x002f000803147984 */ /* 0x000f620008000a00 */
[C---:B------:R-:W-:Y:S01]  /*4c90*/  FFMA R8, R11.reuse, R25, R38 ;  /* 0x000000190b087223 */ /* 0x040fe20000000026 */
[-C--:B------:R-:W-:Y:S01]  /*4ca0*/  FFMA R43, R24, R11.reuse, R43 ;  /* 0x0000000b182b7223 */ /* 0x080fe2000000002b */
[C---:B------:R-:W-:Y:S01]  /*4cb0*/  FFMA R41, R34.reuse, R11, R41 ;  /* 0x0000000b22297223 */ /* 0x040fe20000000029 */
[----:B------:R-:W-:Y:S01]  /*4cc0*/  FFMA R39, R34, R15, R12 ;  /* 0x0000000f22277223 */ /* 0x000fe2000000000c */
[----:B------:R-:W5:Y:S01]  /*4cd0*/  LDS.64 R24, [R3+UR8+0x2f80] ;  /* 0x002f800803187984 */ /* 0x000f620008000a00 */
[-C--:B------:R-:W-:Y:S01]  /*4ce0*/  FFMA R42, R11, R35.reuse, R10 ;  /* 0x000000230b2a7223 */ /* 0x080fe2000000000a */
[----:B------:R-:W-:Y:S01]  /*4cf0*/  FFMA R45, R15, R35, R14 ;  /* 0x000000230f2d7223 */ /* 0x000fe2000000000e */
[-C--:B-1----:R-:W-:Y:S01]  /*4d00*/  FFMA R46, R4, R37.reuse, R13 ;  /* 0x00000025042e7223 */ /* 0x082fe2000000000d */
[----:B------:R-:W-:Y:S01]  /*4d10*/  FFMA R38, R36, R4, R9 ;  /* 0x0000000424267223 */ /* 0x000fe20000000009 */
[----:B------:R-:W-:Y:S01]  /*4d20*/  LDS.64 R34, [R3+UR8+0x3000] ;  /* 0x0030000803227984 */ /* 0x000fe20008000a00 */
[C---:B--2---:R-:W-:Y:S01]  /*4d30*/  FFMA R44, R16.reuse, R37, R8 ;  /* 0x00000025102c7223 */ /* 0x044fe20000000008 */
[----:B------:R-:W-:-:S02]  /*4d40*/  FFMA R43, R16, R36, R43 ;  /* 0x00000024102b7223 */ /* 0x000fc4000000002b */
[----:B------:R-:W1:Y:S01]  /*4d50*/  LDS.128 R12, [R2+0xdc0] ;  /* 0x000dc000020c7984 */ /* 0x000e620000000c00 */
[----:B---3--:R-:W-:Y:S01]  /*4d60*/  FFMA R40, R26, R4, R39 ;  /* 0x000000041a287223 */ /* 0x008fe20000000027 */
[C---:B------:R-:W-:Y:S01]  /*4d70*/  FFMA R41, R16.reuse, R26, R41 ;  /* 0x0000001a10297223 */ /* 0x040fe20000000029 */
[-C--:B------:R-:W-:Y:S01]  /*4d80*/  FFMA R42, R16, R27.reuse, R42 ;  /* 0x0000001b102a7223 */ /* 0x080fe2000000002a */
[----:B------:R-:W2:Y:S01]  /*4d90*/  LDS.128 R8, [R2+0x14c0] ;  /* 0x0014c00002087984 */ /* 0x000ea20000000c00 */
[----:B------:R-:W-:Y:S01]  /*4da0*/  FFMA R4, R4, R27, R45 ;  /* 0x0000001b04047223 */ /* 0x000fe2000000002d */
[C---:B----4-:R-:W-:Y:S01]  /*4db0*/  FFMA R43, R22.reuse, R17, R43 ;  /* 0x00000011162b7223 */ /* 0x050fe2000000002b */
[----:B------:R-:W-:Y:S01]  /*4dc0*/  FFMA R39, R22, R5, R38 ;  /* 0x0000000516277223 */ /* 0x000fe20000000026 */
[----:B------:R-:W3:Y:S01]  /*4dd0*/  LDS.64 R36, [R3+UR8+0x3080] ;  /* 0x0030800803247984 */ /* 0x000ee20008000a00 */
[-C--:B------:R-:W-:Y:S01]  /*4de0*/  FFMA R47, R17, R23.reuse, R44 ;  /* 0x00000017112f7223 */ /* 0x080fe2000000002c */
[----:B------:R-:W-:Y:S01]  /*4df0*/  FFMA R49, R5, R23, R46 ;  /* 0x0000001705317223 */ /* 0x000fe2000000002e */
[C---:B-----5:R-:W-:Y:S01]  /*4e00*/  FFMA R41, R28.reuse, R17, R41 ;  /* 0x000000111c297223 */ /* 0x060fe20000000029 */
        /* <DEDUP_REMOVED lines=12> */
[----:B------:R-:W5:Y:S01]  /*4ed0*/  LDS.64 R30, [R3+UR8+0x3280] ;  /* 0x00328008031e7984 */ /* 0x000f620008000a00 */
[-C--:B------:R-:W-:Y:S01]  /*4ee0*/  FFMA R18, R18, R33.reuse, R17 ;  /* 0x0000002112127223 */ /* 0x080fe20000000011 */
[----:B------:R-:W-:Y:S01]  /*4ef0*/  FFMA R6, R6, R33, R5 ;  /* 0x0000002106067223 */ /* 0x000fe20000000005 */
[C---:B------:R-:W-:Y:S01]  /*4f00*/  FFMA R43, R20.reuse, R19, R43 ;  /* 0x00000013142b7223 */ /* 0x040fe2000000002b */
        /* <DEDUP_REMOVED lines=9> */
[----:B------:R-:W-:Y:S01]  /*4fa0*/  LDS.64 R38, [R3+UR8+0x3400] ;  /* 0x0034000803267984 */ /* 0x000fe20008000a00 */
[----:B-1----:R-:W-:-:S03]  /*4fb0*/  FFMA R43, R12, R34, R43 ;  /* 0x000000220c2b7223 */ /* 0x002fc6000000002b */
[----:B------:R-:W1:Y:S01]  /*4fc0*/  LDS.128 R16, [R2+0xdd0] ;  /* 0x000dd00002107984 */ /* 0x000e620000000c00 */
[-C--:B------:R-:W-:Y:S01]  /*4fd0*/  FFMA R42, R12, R35.reuse, R42 ;  /* 0x000000230c2a7223 */ /* 0x080fe2000000002a */
[----:B--2---:R-:W-:Y:S02]  /*4fe0*/  FFMA R34, R34, R8, R45 ;  /* 0x0000000822227223 */ /* 0x004fe4000000002d */
[----:B------:R-:W2:Y:S01]  /*4ff0*/  LDS.128 R4, [R2+0x14d0] ;  /* 0x0014d00002047984 */ /* 0x000ea20000000c00 */
[----:B------:R-:W-:Y:S01]  /*5000*/  FFMA R44, R8, R35, R49 ;  /* 0x00000023082c7223 */ /* 0x000fe20000000031 */
[----:B---3--:R-:W-:Y:S02]  /*5010*/  FFMA R41, R12, R36, R41 ;  /* 0x000000240c297223 */ /* 0x008fe40000000029 */
[----:B------:R-:W3:Y:S01]  /*5020*/  LDS.64 R24, [R3+UR8+0x3480] ;  /* 0x0034800803187984 */ /* 0x000ee20008000a00 */
[----:B------:R-:W-:Y:S01]  /*5030*/  FFMA R36, R36, R8, R47 ;  /* 0x0000000824247223 */ /* 0x000fe2000000002f */
[-C--:B------:R-:W-:Y:S01]  /*5040*/  FFMA R40, R12, R37.reuse, R40 ;  /* 0x000000250c287223 */ /* 0x080fe20000000028 */
[----:B------:R-:W-:Y:S01]  /*5050*/  FFMA R8, R8, R37, R51 ;  /* 0x0000002508087223 */ /* 0x000fe20000000033 */
[C---:B----4-:R-:W-:Y:S01]  /*5060*/  FFMA R37, R26.reuse, R9, R34 ;  /* 0x000000091a257223 */ /* 0x050fe20000000022 */
[----:B------:R-:W-:Y:S01]  /*5070*/  FFMA R43, R26, R13, R43 ;  /* 0x0000000d1a2b7223 */ /* 0x000fe2000000002b */
[----:B------:R-:W4:Y:S01]  /*5080*/  LDS.64 R34, [R3+UR8+0x3500] ;  /* 0x0035000803227984 */ /* 0x000f220008000a00 */
[C---:B------:R-:W-:Y:S01]  /*5090*/  FFMA R47, R13.reuse, R27, R42 ;  /* 0x0000001b0d2f7223 */ /* 0x040fe2000000002a */
[C---:B-----5:R-:W-:Y:S01]  /*50a0*/  FFMA R41, R22.reuse, R13, R41 ;  /* 0x0000000d16297223 */ /* 0x060fe20000000029 */
[----:B------:R-:W-:Y:S01]  /*50b0*/  FFMA R49, R13, R23, R40 ;  /* 0x000000170d317223 */ /* 0x000fe20000000028 */
[C---:B------:R-:W-:Y:S01]  /*50c0*/  FFMA R51, R9.reuse, R27, R44 ;  /* 0x0000001b09337223 */ /* 0x040fe2000000002c */
[----:B------:R-:W5:Y:S01]  /*50d0*/  LDS.64 R12, [R3+UR8+0x3580] ;  /* 0x00358008030c7984 */ /* 0x000f620008000a00 */
[----:B------:R-:W-:Y:S01]  /*50e0*/  FFMA R45, R22, R9, R36 ;  /* 0x00000009162d7223 */ /* 0x000fe20000000024 */
[----:B------:R-:W-:Y:S01]  /*50f0*/  FFMA R9, R9, R23, R8 ;  /* 0x0000001709097223 */ /* 0x000fe20000000008 */
[C---:B------:R-:W-:Y:S01]  /*5100*/  FFMA R43, R28.reuse, R14, R43 ;  /* 0x0000000e1c2b7223 */ /* 0x040fe2000000002b */
[----:B------:R-:W5:Y:S01]  /*5110*/  LDS.64 R26, [R3+UR8+0x3600] ;  /* 0x00360008031a7984 */ /* 0x000f620008000a00 */
[----:B------:R-:W-:Y:S01]  /*5120*/  FFMA R8, R28, R10, R37 ;  /* 0x0000000a1c087223 */ /* 0x000fe20000000025 */
[-C--:B------:R-:W-:Y:S01]  /*5130*/  FFMA R36, R14, R29.reuse, R47 ;  /* 0x0000001d0e247223 */ /* 0x080fe2000000002f */
[----:B------:R-:W-:Y:S01]  /*5140*/  FFMA R40, R10, R29, R51 ;  /* 0x0000001d0a287223 */ /* 0x000fe20000000033 */
[C---:B------:R-:W-:Y:S01]  /*5150*/  FFMA R41, R30.reuse, R14, R41 ;  /* 0x0000000e1e297223 */ /* 0x040fe20000000029 */
[----:B------:R-:W-:Y:S01]  /*5160*/  FFMA R22, R30, R10, R45 ;  /* 0x0000000a1e167223 */ /* 0x000fe2000000002d */
[----:B------:R-:W5:Y:S01]  /*5170*/  LDS.64 R28, [R3+UR8+0x3680] ;  /* 0x00368008031c7984 */ /* 0x000f620008000a00 */
[-C--:B------:R-:W-:Y:S01]  /*5180*/  FFMA R14, R14, R31.reuse, R49 ;  /* 0x0000001f0e0e7223 */ /* 0x080fe20000000031 */
[----:B------:R-:W-:Y:S01]  /*5190*/  FFMA R10, R10, R31, R9 ;  /* 0x0000001f0a0a7223 */ /* 0x000fe20000000009 */
[-C--:B------:R-:W-:Y:S01]  /*51a0*/  FFMA R36, R15, R33.reuse, R36 ;  /* 0x000000210f247223 */ /* 0x080fe20000000024 */
[----:B------:R-:W5:Y:S01]  /*51b0*/  LDS.64 R30, [R3+UR8+0x3700] ;  /* 0x00370008031e7984 */ /* 0x000f620008000a00 */
[----:B------:R-:W-:Y:S01]  /*51c0*/  FFMA R23, R11, R33, R40 ;  /* 0x000000210b177223 */ /* 0x000fe20000000028 */
[C---:B------:R-:W-:Y:S01]  /*51d0*/  FFMA R43, R32.reuse, R15, R43 ;  /* 0x0000000f202b7223 */ /* 0x040fe2000000002b */
[-C--:B------:R-:W-:Y:S01]  /*51e0*/  FFMA R9, R32, R11.reuse, R8 ;  /* 0x0000000b20097223 */ /* 0x080fe20000000008 */
[C---:B------:R-:W-:Y:S01]  /*51f0*/  FFMA R33, R20.reuse, R11, R22 ;  /* 0x0000000b14217223 */ /* 0x040fe20000000016 */
[----:B------:R-:W-:Y:S01]  /*5200*/  FFMA R41, R20, R15, R41 ;  /* 0x0000000f14297223 */ /* 0x000fe20000000029 */
[-C--:B------:R-:W-:Y:S01]  /*5210*/  FFMA R42, R15, R21.reuse, R14 ;  /* 0x000000150f2a7223 */ /* 0x080fe2000000000e */
[----:B------:R-:W-:Y:S01]  /*5220*/  FFMA R45, R11, R21, R10 ;  /* 0x000000150b2d7223 */ /* 0x000fe2000000000a */
[----:B------:R-:W5:Y:S01]  /*5230*/  LDS.64 R14, [R3+UR8+0x3780] ;  /* 0x00378008030e7984 */ /* 0x000f620008000a00 */
[C---:B-1----:R-:W-:Y:S01]  /*5240*/  FFMA R43, R16.reuse, R38, R43 ;  /* 0x00000026102b7223 */ /* 0x042fe2000000002b */
[-C--:B------:R-:W-:Y:S01]  /*5250*/  FFMA R44, R16, R39.reuse, R36 ;  /* 0x00000027102c7223 */ /* 0x080fe20000000024 */
[----:B--2---:R-:W-:Y:S01]  /*5260*/  FFMA R46, R4, R39, R23 ;  /* 0x00000027042e7223 */ /* 0x004fe20000000017 */
[-C--:B------:R-:W-:Y:S01]  /*5270*/  FFMA R38, R38, R4.reuse, R9 ;  /* 0x0000000426267223 */ /* 0x080fe20000000009 */
[----:B------:R-:W-:Y:S01]  /*5280*/  LDS.64 R36, [R3+UR8+0x3800] ;  /* 0x0038000803247984 */ /* 0x000fe20008000a00 */
[----:B---3--:R-:W-:Y:S01]  /*5290*/  FFMA R40, R24, R4, R33 ;  /* 0x0000000418287223 */ /* 0x008fe20000000021 */
[----:B------:R-:W-:-:S02]  /*52a0*/  FFMA R41, R16, R24, R41 ;  /* 0x0000001810297223 */ /* 0x000fc40000000029 */
[----:B------:R-:W1:Y:S01]  /*52b0*/  LDS.128 R20, [R2+0xde0] ;  /* 0x000de00002147984 */ /* 0x000e620000000c00 */
[-C--:B------:R-:W-:Y:S01]  /*52c0*/  FFMA R42, R16, R25.reuse, R42 ;  /* 0x00000019102a7223 */ /* 0x080fe2000000002a */
[----:B------:R-:W-:Y:S02]  /*52d0*/  FFMA R4, R4, R25, R45 ;  /* 0x0000001904047223 */ /* 0x000fe4000000002d */
[----:B------:R-:W2:Y:S01]  /*52e0*/  LDS.128 R8, [R2+0x14e0] ;  /* 0x0014e00002087984 */ /* 0x000ea20000000c00 */
[C---:B----4-:R-:W-:Y:S01]  /*52f0*/  FFMA R43, R34.reuse, R17, R43 ;  /* 0x00000011222b7223 */ /* 0x050fe2000000002b */
[----:B------:R-:W-:Y:S01]  /*5300*/  FFMA R39, R34, R5, R38 ;  /* 0x0000000522277223 */ /* 0x000fe20000000026 */
[-C--:B------:R-:W-:Y:S01]  /*5310*/  FFMA R47, R17, R35.reuse, R44 ;  /* 0x00000023112f7223 */ /* 0x080fe2000000002c */
[----:B------:R-:W3:Y:S01]  /*5320*/  LDS.64 R32, [R3+UR8+0x3880] ;  /* 0x0038800803207984 */ /* 0x000ee20008000a00 */
[----:B------:R-:W-:Y:S01]  /*5330*/  FFMA R51, R5, R35, R46 ;  /* 0x0000002305337223 */ /* 0x000fe2000000002e */
[C---:B-----5:R-:W-:Y:S01]  /*5340*/  FFMA R45, R12.reuse, R5, R40 ;  /* 0x000000050c2d7223 */ /* 0x060fe20000000028 */
[----:B------:R-:W-:Y:S01]  /*5350*/  FFMA R41, R12, R17, R41 ;  /* 0x000000110c297223 */ /* 0x000fe20000000029 */
[----:B------:R-:W4:Y:S01]  /*5360*/  LDS.64 R24, [R3+UR8+0x3900] ;  /* 0x0039000803187984 */ /* 0x000f220008000a00 */
        /* <DEDUP_REMOVED lines=24> */
[C---:B-1----:R-:W-:Y:S01]  /*54f0*/  FFMA R43, R20.reuse, R36, R43 ;  /* 0x00000024142b7223 */ /* 0x042fe2000000002b */
[----:B------:R-:W-:-:S02]  /*5500*/  FFMA R42, R20, R37, R38 ;  /* 0x00000025142a7223 */ /* 0x000fc40000000026 */
[----:B------:R-:W1:Y:S01]  /*5510*/  LDS.128 R4, [R2+0x14f0] ;  /* 0x0014f00002047984 */ /* 0x000e620000000c00 */
[-C--:B--2---:R-:W-:Y:S01]  /*5520*/  FFMA R36, R36, R8.reuse, R39 ;  /* 0x0000000824247223 */ /* 0x084fe20000000027 */
[----:B------:R-:W-:Y:S02]  /*5530*/  FFMA R44, R8, R37, R47 ;  /* 0x00000025082c7223 */ /* 0x000fe4000000002f */
[----:B------:R-:W2:Y:S01]  /*5540*/  LDS.128 R12, [R2+0xdf0] ;  /* 0x000df000020c7984 */ /* 0x000ea20000000c00 */
[----:B---3--:R-:W-:Y:S01]  /*5550*/  FFMA R38, R32, R8, R45 ;  /* 0x0000000820267223 */ /* 0x008fe2000000002d */
        /* <DEDUP_REMOVED lines=20> */
[----:B------:R-:W-:Y:S01]  /*56a0*/  FFMA R9, R28, R11, R16 ;  /* 0x0000000b1c097223 */ /* 0x000fe20000000010 */
[C---:B------:R-:W-:Y:S01]  /*56b0*/  FFMA R16, R23.reuse, R29, R36 ;  /* 0x0000001d17107223 */ /* 0x040fe20000000024 */
[----:B------:R-:W4:Y:S01]  /*56c0*/  LDS.64 R20, [R3+UR8+0x3d00] ;  /* 0x003d000803147984 */ /* 0x000f220008000a00 */
[C---:B------:R-:W-:Y:S01]  /*56d0*/  FFMA R41, R30.reuse, R23, R41 ;  /* 0x000000171e297223 */ /* 0x040fe20000000029 */
[----:B------:R-:W-:Y:S01]  /*56e0*/  FFMA R17, R30, R11, R8 ;  /* 0x0000000b1e117223 */ /* 0x000fe20000000008 */
[-C--:B------:R-:W-:Y:S01]  /*56f0*/  FFMA R42, R23, R31.reuse, R22 ;  /* 0x0000001f172a7223 */ /* 0x080fe20000000016 */
[C---:B------:R-:W-:Y:S01]  /*5700*/  FFMA R39, R11.reuse, R31, R10 ;  /* 0x0000001f0b277223 */ /* 0x040fe2000000000a */
[----:B------:R-:W5:Y:S01]  /*5710*/  LDS.64 R24, [R3+UR8+0x3d80] ;  /* 0x003d800803187984 */ /* 0x000f620008000a00 */
[----:B------:R-:W-:Y:S01]  /*5720*/  FFMA R29, R11, R29, R38 ;  /* 0x0000001d0b1d7223 */ /* 0x000fe20000000026 */
[----:B------:R-:W-:-:S02]  /*5730*/  FFMA R43, R28, R23, R43 ;  /* 0x000000171c2b7223 */ /* 0x000fc4000000002b */
[----:B------:R-:W5:Y:S01]  /*5740*/  LDS.64 R34, [R3+UR8+0x3e00] ;  /* 0x003e000803227984 */ /* 0x000f620008000a00 */
[----:B-1----:R-:W-:Y:S01]  /*5750*/  FFMA R38, R18, R4, R9 ;  /* 0x0000000412267223 */ /* 0x002fe20000000009 */
[-C--:B------:R-:W-:Y:S02]  /*5760*/  FFMA R46, R4, R19.reuse, R29 ;  /* 0x00000013042e7223 */ /* 0x080fe4000000001d */
[----:B------:R-:W1:Y:S01]  /*5770*/  LDS.64 R26, [R3+UR8+0x3e80] ;  /* 0x003e8008031a7984 */ /* 0x000e620008000a00 */
[C---:B--2---:R-:W-:Y:S01]  /*5780*/  FFMA R43, R12.reuse, R18, R43 ;  /* 0x000000120c2b7223 */ /* 0x044fe2000000002b */
[----:B------:R-:W-:Y:S02]  /*5790*/  FFMA R44, R12, R19, R16 ;  /* 0x000000130c2c7223 */ /* 0x000fe40000000010 */
[----:B------:R-:W2:Y:S04]  /*57a0*/  LDS.64 R36, [R3+UR8+0x3f00] ;  /* 0x003f000803247984 */ /* 0x000ea80008000a00 */
[----:B------:R-:W2:Y:S01]  /*57b0*/  LDS.64 R30, [R3+UR8+0x3f80] ;  /* 0x003f8008031e7984 */ /* 0x000ea20008000a00 */
[----:B------:R-:W-:-:S04]  /*57c0*/  DEPBAR.LE SB0, 0x1 ;  /* 0x000080400000791a */ /* 0x000fc80000000000 */
[----:B------:R-:W-:Y:S01]  /*57d0*/  BAR.SYNC.DEFER_BLOCKING 0x0 ;  /* 0x0000000000007b1d */ /* 0x000fe20000010000 */
[----:B---3--:R-:W-:Y:S01]  /*57e0*/  FFMA R40, R32, R4, R17 ;  /* 0x0000000420287223 */ /* 0x008fe20000000011 */
[C---:B------:R-:W-:Y:S01]  /*57f0*/  FFMA R41, R12.reuse, R32, R41 ;  /* 0x000000200c297223 */ /* 0x040fe20000000029 */
[-C--:B------:R-:W-:Y:S01]  /*5800*/  FFMA R42, R12, R33.reuse, R42 ;  /* 0x000000210c2a7223 */ /* 0x080fe2000000002a */
[----:B------:R-:W-:Y:S01]  /*5810*/  FFMA R4, R4, R33, R39 ;  /* 0x0000002104047223 */ /* 0x000fe20000000027 */
[C---:B----4-:R-:W-:Y:S01]  /*5820*/  FFMA R43, R20.reuse, R13, R43 ;  /* 0x0000000d142b7223 */ /* 0x050fe2000000002b */
        /* <DEDUP_REMOVED lines=8> */
[----:B------:R-:W-:Y:S01]  /*58b0*/  LDS.64 R28, [R3+UR8+0x4000] ;  /* 0x00400008031c7984 */ /* 0x000fe20008000a00 */
[----:B------:R-:W-:Y:S01]  /*58c0*/  FFMA R4, R34, R6, R39 ;  /* 0x0000000622047223 */ /* 0x000fe20000000027 */
[-C--:B------:R-:W-:Y:S01]  /*58d0*/  FFMA R12, R14, R35.reuse, R47 ;  /* 0x000000230e0c7223 */ /* 0x080fe2000000002f */
[----:B------:R-:W-:Y:S01]  /*58e0*/  FFMA R40, R6, R35, R49 ;  /* 0x0000002306287223 */ /* 0x000fe20000000031 */
[----:B------:R-:W3:Y:S01]  /*58f0*/  LDS.128 R8, [R2+0x1b00] ;  /* 0x001b000002087984 */ /* 0x000ee20000000c00 */
[C---:B-1----:R-:W-:Y:S01]  /*5900*/  FFMA R41, R26.reuse, R14, R41 ;  /* 0x0000000e1a297223 */ /* 0x042fe20000000029 */
[----:B------:R-:W-:Y:S01]  /*5910*/  FFMA R26, R26, R6, R45 ;  /* 0x000000061a1a7223 */ /* 0x000fe2000000002d */
[-C--:B------:R-:W-:Y:S01]  /*5920*/  FFMA R14, R14, R27.reuse, R13 ;  /* 0x0000001b0e0e7223 */ /* 0x080fe2000000000d */
[----:B------:R-:W1:Y:S01]  /*5930*/  LDS.128 R16, [R2+0x2200] ;  /* 0x0022000002107984 */ /* 0x000e620000000c00 */
[----:B------:R-:W-:Y:S01]  /*5940*/  FFMA R6, R6, R27, R5 ;  /* 0x0000001b06067223 */ /* 0x000fe20000000005 */
[C---:B--2---:R-:W-:Y:S01]  /*5950*/  FFMA R5, R36.reuse, R7, R4 ;  /* 0x0000000724057223 */ /* 0x044fe20000000004 */
[----:B------:R-:W-:Y:S01]  /*5960*/  FFMA R47, R7, R37, R40 ;  /* 0x00000025072f7223 */ /* 0x000fe20000000028 */
[----:B------:R-:W2:Y:S01]  /*5970*/  LDS.64 R22, [R3+UR8+0x4080] ;  /* 0x0040800803167984 */ /* 0x000ea20008000a00 */
[----:B------:R-:W-:Y:S01]  /*5980*/  FFMA R43, R36, R15, R43 ;  /* 0x0000000f242b7223 */ /* 0x000fe2000000002b */
[C---:B------:R-:W-:Y:S01]  /*5990*/  FFMA R4, R15.reuse, R37, R12 ;  /* 0x000000250f047223 */ /* 0x040fe2000000000c */
[C---:B------:R-:W-:Y:S01]  /*59a0*/  FFMA R41, R30.reuse, R15, R41 ;  /* 0x0000000f1e297223 */ /* 0x040fe20000000029 */
[----:B------:R-:W4:Y:S01]  /*59b0*/  LDS.64 R32, [R3+UR8+0x4100] ;  /* 0x0041000803207984 */ /* 0x000f220008000a00 */
[----:B------:R-:W-:Y:S01]  /*59c0*/  FFMA R45, R30, R7, R26 ;  /* 0x000000071e2d7223 */ /* 0x000fe2000000001a */
[-C--:B------:R-:W-:Y:S01]  /*59d0*/  FFMA R40, R15, R31.reuse, R14 ;  /* 0x0000001f0f287223 */ /* 0x080fe2000000000e */
[----:B------:R-:W-:Y:S01]  /*59e0*/  FFMA R42, R7, R31, R6 ;  /* 0x0000001f072a7223 */ /* 0x000fe20000000006 */
[----:B------:R-:W5:Y:S04]  /*59f0*/  LDS.64 R20, [R3+UR8+0x4180] ;  /* 0x0041800803147984 */ /* 0x000f680008000a00 */
[----:B------:R-:W5:Y:S04]  /*5a00*/  LDS.64 R24, [R3+UR8+0x4200] ;  /* 0x0042000803187984 */ /* 0x000f680008000a00 */
[----:B------:R-:W5:Y:S04]  /*5a10*/  LDS.64 R34, [R3+UR8+0x4280] ;  /* 0x0042800803227984 */ /* 0x000f680008000a00 */
[----:B------:R-:W5:Y:S04]  /*5a20*/  LDS.64 R38, [R3+UR8+0x4300] ;  /* 0x0043000803267984 */ /* 0x000f680008000a00 */
[----:B------:R-:W5:Y:S04]  /*5a30*/  LDS.64 R36, [R3+UR8+0x4380] ;  /* 0x0043800803247984 */ /* 0x000f680008000a00 */
[----:B------:R-:W-:Y:S04]  /*5a40*/  LDS.64 R26, [R3+UR8+0x4400] ;  /* 0x00440008031a7984 */ /* 0x000fe80008000a00 */
[----:B------:R-:W5:Y:S01]  /*5a50*/  LDS.128 R12, [R2+0x1b10] ;  /* 0x001b1000020c7984 */ /* 0x000f620000000c00 */
[C---:B---3--:R-:W-:Y:S01]  /*5a60*/  FFMA R43, R8.reuse, R28, R43 ;  /* 0x0000001c082b7223 */ /* 0x048fe2000000002b */
[----:B------:R-:W-:-:S02]  /*5a70*/  FFMA R44, R8, R29, R4 ;  /* 0x0000001d082c7223 */ /* 0x000fc40000000004 */
[----:B------:R-:W3:Y:S01]  /*5a80*/  LDS.64 R30, [R3+UR8+0x4480] ;  /* 0x00448008031e7984 */ /* 0x000ee20008000a00 */
[----:B-1----:R-:W-:Y:S01]  /*5a90*/  FFMA R28, R28, R16, R5 ;  /* 0x000000101c1c7223 */ /* 0x002fe20000000005 */
[----:B------:R-:W-:Y:S02]  /*5aa0*/  FFMA R46, R16, R29, R47 ;  /* 0x0000001d102e7223 */ /* 0x000fe4000000002f */
[----:B------:R-:W1:Y:S01]  /*5ab0*/  LDS.128 R4, [R2+0x2210] ;  /* 0x0022100002047984 */ /* 0x000e620000000c00 */
[C---:B--2---:R-:W-:Y:S01]  /*5ac0*/  FFMA R41, R8.reuse, R22, R41 ;  /* 0x0000001608297223 */ /* 0x044fe20000000029 */
[-C--:B------:R-:W-:Y:S01]  /*5ad0*/  FFMA R40, R8, R23.reuse, R40 ;  /* 0x0000001708287223 */ /* 0x080fe20000000028 */
[----:B------:R-:W-:Y:S01]  /*5ae0*/  FFMA R8, R22, R16, R45 ;  /* 0x0000001016087223 */ /* 0x000fe2000000002d */
[----:B------:R-:W-:Y:S01]  /*5af0*/  FFMA R42, R16, R23, R42 ;  /* 0x00000017102a7223 */ /* 0x000fe2000000002a */
[C---:B----4-:R-:W-:Y:S01]  /*5b00*/  FFMA R43, R32.reuse, R9, R43 ;  /* 0x00000009202b7223 */ /* 0x050fe2000000002b */
[----:B------:R-:W2:Y:S01]  /*5b10*/  LDS.64 R22, [R3+UR8+0x4500] ;  /* 0x0045000803167984 */ /* 0x000ea20008000a00 */
[----:B------:R-:W-:Y:S01]  /*5b20*/  FFMA R45, R32, R17, R28 ;  /* 0x00000011202d7223 */ /* 0x000fe2000000001c */
[-C--:B------:R-:W-:Y:S01]  /*5b30*/  FFMA R47, R9, R33.reuse, R44 ;  /* 0x00000021092f7223 */ /* 0x080fe2000000002c */
        /* <DEDUP_REMOVED lines=27> */
[C---:B------:R-:W-:Y:S01]  /*5cf0*/  FFMA R43, R12.reuse, R26, R43 ;  /* 0x0000001a0c2b7223 */ /* 0x040fe2000000002b */
[----:B------:R-:W-:Y:S01]  /*5d00*/  LDS.64 R34, [R3+UR8+0x4800] ;  /* 0x0048000803227984 */ /* 0x000fe20008000a00 */
[C---:B---3--:R-:W-:Y:S01]  /*5d10*/  FFMA R41, R12.reuse, R30, R41 ;  /* 0x0000001e0c297223 */ /* 0x048fe20000000029 */
[-C--:B------:R-:W-:Y:S01]  /*5d20*/  FFMA R12, R12, R31.reuse, R10 ;  /* 0x0000001f0c0c7223 */ /* 0x080fe2000000000a */
[-C--:B-1----:R-:W-:Y:S01]  /*5d30*/  FFMA R26, R26, R4.reuse, R9 ;  /* 0x000000041a1a7223 */ /* 0x082fe20000000009 */
[----:B------:R-:W1:Y:S01]  /*5d40*/  LDS.128 R16, [R2+0x1b20] ;  /* 0x001b200002107984 */ /* 0x000e620000000c00 */
[C---:B------:R-:W-:Y:S01]  /*5d50*/  FFMA R40, R4.reuse, R31, R40 ;  /* 0x0000001f04287223 */ /* 0x040fe20000000028 */
[----:B------:R-:W-:Y:S01]  /*5d60*/  FFMA R44, R4, R27, R47 ;  /* 0x0000001b042c7223 */ /* 0x000fe2000000002f */
[----:B------:R-:W-:Y:S01]  /*5d70*/  FFMA R30, R30, R4, R45 ;  /* 0x000000041e1e7223 */ /* 0x000fe2000000002d */
[----:B------:R-:W3:Y:S01]  /*5d80*/  LDS.64 R36, [R3+UR8+0x4880] ;  /* 0x0048800803247984 */ /* 0x000ee20008000a00 */
[C---:B--2---:R-:W-:Y:S01]  /*5d90*/  FFMA R31, R22.reuse, R5, R26 ;  /* 0x00000005161f7223 */ /* 0x044fe2000000001a */
[----:B------:R-:W-:Y:S01]  /*5da0*/  FFMA R43, R22, R13, R43 ;  /* 0x0000000d162b7223 */ /* 0x000fe2000000002b */
[-C--:B------:R-:W-:Y:S01]  /*5db0*/  FFMA R47, R13, R23.reuse, R42 ;  /* 0x000000170d2f7223 */ /* 0x080fe2000000002a */
[----:B------:R-:W2:Y:S01]  /*5dc0*/  LDS.128 R8, [R2+0x2220] ;  /* 0x0022200002087984 */ /* 0x000ea20000000c00 */
[----:B------:R-:W-:Y:S01]  /*5dd0*/  FFMA R49, R5, R23, R44 ;  /* 0x0000001705317223 */ /* 0x000fe2000000002c */
[----:B----4-:R-:W-:-:S02]  /*5de0*/  FFMA R41, R28, R13, R41 ;  /* 0x0000000d1c297223 */ /* 0x010fc40000000029 */
[----:B------:R-:W4:Y:S01]  /*5df0*/  LDS.64 R26, [R3+UR8+0x4900] ;  /* 0x00490008031a7984 */ /* 0x000f220008000a00 */
[----:B------:R-:W-:Y:S01]  /*5e00*/  FFMA R45, R28, R5, R30 ;  /* 0x000000051c2d7223 */ /* 0x000fe2000000001e */
[-C--:B------:R-:W-:Y:S01]  /*5e10*/  FFMA R13, R13, R29.reuse, R12 ;  /* 0x0000001d0d0d7223 */ /* 0x080fe2000000000c */
[----:B------:R-:W-:Y:S01]  /*5e20*/  FFMA R51, R5, R29, R40 ;  /* 0x0000001d05337223 */ /* 0x000fe20000000028 */
[----:B------:R-:W4:Y:S01]  /*5e30*/  LDS.64 R22, [R3+UR8+0x4980] ;  /* 0x0049800803167984 */ /* 0x000f220008000a00 */
[C---:B-----5:R-:W-:Y:S01]  /*5e40*/  FFMA R43, R20.reuse, R14, R43 ;  /* 0x0000000e142b7223 */ /* 0x060fe2000000002b */
        /* <DEDUP_REMOVED lines=8> */
[----:B------:R-:W-:-:S02]  /*5ed0*/  FFMA R6, R6, R25, R51 ;  /* 0x0000001906067223 */ /* 0x000fc40000000033 */
[----:B------:R-:W5:Y:S01]  /*5ee0*/  LDS.64 R40, [R3+UR8+0x4b00] ;  /* 0x004b000803287984 */ /* 0x000f620008000a00 */
[C---:B------:R-:W-:Y:S01]  /*5ef0*/  FFMA R43, R32.reuse, R15, R43 ;  /* 0x0000000f202b7223 */ /* 0x040fe2000000002b */
        /* <DEDUP_REMOVED lines=12> */
[C---:B---3--:R-:W-:Y:S01]  /*5fc0*/  FFMA R39, R16.reuse, R36, R5 ;  /* 0x0000002410277223 */ /* 0x048fe20000000005 */
[-C--:B------:R-:W-:Y:S02]  /*5fd0*/  FFMA R38, R16, R37.reuse, R38 ;  /* 0x0000002510267223 */ /* 0x080fe40000000026 */
[----:B------:R-:W3:Y:S01]  /*5fe0*/  LDS.64 R20, [R3+UR8+0x4c80] ;  /* 0x004c800803147984 */ /* 0x000ee20008000a00 */
[-C--:B--2---:R-:W-:Y:S01]  /*5ff0*/  FFMA R34, R34, R8.reuse, R45 ;  /* 0x0000000822227223 */ /* 0x084fe2000000002d */
[C---:B------:R-:W-:Y:S02]  /*6000*/  FFMA R42, R8.reuse, R37, R42 ;  /* 0x00000025082a7223 */ /* 0x040fe4000000002a */
[----:B------:R-:W2:Y:S01]  /*6010*/  LDS.128 R4, [R2+0x2230] ;  /* 0x0022300002047984 */ /* 0x000ea20000000c00 */
[----:B------:R-:W-:Y:S01]  /*6020*/  FFMA R16, R8, R35, R49 ;  /* 0x0000002308107223 */ /* 0x000fe20000000031 */
[----:B----4-:R-:W-:Y:S01]  /*6030*/  FFMA R37, R26, R9, R34 ;  /* 0x000000091a257223 */ /* 0x010fe20000000022 */
[----:B------:R-:W-:Y:S01]  /*6040*/  FFMA R36, R36, R8, R47 ;  /* 0x0000000824247223 */ /* 0x000fe2000000002f */
[----:B------:R-:W4:Y:S01]  /*6050*/  LDS.64 R34, [R3+UR8+0x4d00] ;  /* 0x004d000803227984 */ /* 0x000f220008000a00 */
[----:B------:R-:W-:Y:S01]  /*6060*/  FFMA R43, R26, R17, R43 ;  /* 0x000000111a2b7223 */ /* 0x000fe2000000002b */
[-C--:B------:R-:W-:Y:S01]  /*6070*/  FFMA R47, R17, R27.reuse, R44 ;  /* 0x0000001b112f7223 */ /* 0x080fe2000000002c */
[----:B------:R-:W-:Y:S01]  /*6080*/  FFMA R49, R9, R27, R16 ;  /* 0x0000001b09317223 */ /* 0x000fe20000000010 */
[C---:B------:R-:W-:Y:S01]  /*6090*/  FFMA R39, R22.reuse, R17, R39 ;  /* 0x0000001116277223 */ /* 0x040fe20000000027 */
[----:B------:R-:W4:Y:S01]  /*60a0*/  LDS.64 R26, [R3+UR8+0x4d80] ;  /* 0x004d8008031a7984 */ /* 0x000f220008000a00 */
[----:B------:R-:W-:Y:S01]  /*60b0*/  FFMA R17, R17, R23, R38 ;  /* 0x0000001711117223 */ /* 0x000fe20000000026 */
[----:B------:R-:W-:Y:S01]  /*60c0*/  FFMA R45, R22, R9, R36 ;  /* 0x00000009162d7223 */ /* 0x000fe20000000024 */
[C---:B-----5:R-:W-:Y:S01]  /*60d0*/  FFMA R43, R28.reuse, R18, R43 ;  /* 0x000000121c2b7223 */ /* 0x060fe2000000002b */
[----:B------:R-:W-:Y:S01]  /*60e0*/  FFMA R8, R28, R10, R37 ;  /* 0x0000000a1c087223 */ /* 0x000fe20000000025 */
[-C--:B------:R-:W-:Y:S01]  /*60f0*/  FFMA R36, R18, R29.reuse, R47 ;  /* 0x0000001d12247223 */ /* 0x080fe2000000002f */
[----:B------:R-:W-:Y:S01]  /*6100*/  FFMA R38, R10, R29, R49 ;  /* 0x0000001d0a267223 */ /* 0x000fe20000000031 */
[----:B------:R-:W-:Y:S01]  /*6110*/  FFMA R9, R9, R23, R42 ;  /* 0x0000001709097223 */ /* 0x000fe2000000002a */
[----:B------:R-:W-:Y:S01]  /*6120*/  FFMA R39, R30, R18, R39 ;  /* 0x000000121e277223 */ /* 0x000fe20000000027 */
[----:B------:R-:W5:Y:S01]  /*6130*/  LDS.64 R28, [R3+UR8+0x4e80] ;  /* 0x004e8008031c7984 */ /* 0x000f620008000a00 */
[----:B------:R-:W-:Y:S01]  /*6140*/  FFMA R18, R18, R31, R17 ;  /* 0x0000001f12127223 */ /* 0x000fe20000000011 */
[----:B------:R-:W-:Y:S01]  /*6150*/  FFMA R16, R30, R10, R45 ;  /* 0x0000000a1e107223 */ /* 0x000fe2000000002d */
[----:B------:R-:W-:Y:S01]  /*6160*/  FFMA R17, R40, R11, R8 ;  /* 0x0000000b28117223 */ /* 0x000fe20000000008 */
[----:B------:R-:W5:Y:S01]  /*6170*/  LDS.64 R22, [R3+UR8+0x4e00] ;  /* 0x004e000803167984 */ /* 0x000f620008000a00 */
[----:B------:R-:W-:Y:S01]  /*6180*/  FFMA R10, R10, R31, R9 ;  /* 0x0000001f0a0a7223 */ /* 0x000fe20000000009 */
[C---:B------:R-:W-:Y:S01]  /*6190*/  FFMA R8, R19.reuse, R41, R36 ;  /* 0x0000002913087223 */ /* 0x040fe20000000024 */
[----:B------:R-:W-:Y:S01]  /*61a0*/  FFMA R43, R40, R19, R43 ;  /* 0x00000013282b7223 */ /* 0x000fe2000000002b */
[----:B------:R-:W-:Y:S01]  /*61b0*/  FFMA R18, R19, R33, R18 ;  /* 0x0000002113127223 */ /* 0x000fe20000000012 */
[----:B------:R-:W5:Y:S01]  /*61c0*/  LDS.64 R30, [R3+UR8+0x4f00] ;  /* 0x004f0008031e7984 */ /* 0x000f620008000a00 */
[C---:B------:R-:W-:Y:S01]  /*61d0*/  FFMA R47, R11.reuse, R41, R38 ;  /* 0x000000290b2f7223 */ /* 0x040fe20000000026 */
[C---:B------:R-:W-:Y:S01]  /*61e0*/  FFMA R39, R32.reuse, R19, R39 ;  /* 0x0000001320277223 */ /* 0x040fe20000000027 */
[----:B------:R-:W-:Y:S01]  /*61f0*/  FFMA R41, R32, R11, R16 ;  /* 0x0000000b20297223 */ /* 0x000fe20000000010 */
[----:B------:R-:W5:Y:S01]  /*6200*/  LDS.64 R36, [R3+UR8+0x4f80] ;  /* 0x004f800803247984 */ /* 0x000f620008000a00 */
[----:B------:R-:W-:Y:S01]  /*6210*/  FFMA R40, R11, R33, R10 ;  /* 0x000000210b287223 */ /* 0x000fe2000000000a */
[C---:B-1----:R-:W-:Y:S01]  /*6220*/  FFMA R43, R12.reuse, R24, R43 ;  /* 0x000000180c2b7223 */ /* 0x042fe2000000002b */
[C---:B------:R-:W-:Y:S01]  /*6230*/  FFMA R42, R12.reuse, R25, R8 ;  /* 0x000000190c2a7223 */ /* 0x040fe20000000008 */
[----:B------:R-:W-:Y:S01]  /*6240*/  LDS.64 R32, [R3+UR8+0x5000] ;  /* 0x0050000803207984 */ /* 0x000fe20008000a00 */
[C---:B---3--:R-:W-:Y:S01]  /*6250*/  FFMA R44, R12.reuse, R21, R18 ;  /* 0x000000150c2c7223 */ /* 0x048fe20000000012 */
[----:B------:R-:W-:-:S02]  /*6260*/  FFMA R45, R12, R20, R39 ;  /* 0x000000140c2d7223 */ /* 0x000fc40000000027 */
[----:B------:R-:W1:Y:S01]  /*6270*/  LDS.128 R8, [R2+0x1b40] ;  /* 0x001b400002087984 */ /* 0x000e620000000c00 */
[-C--:B--2---:R-:W-:Y:S01]  /*6280*/  FFMA R24, R24, R4.reuse, R17 ;  /* 0x0000000418187223 */ /* 0x084fe20000000011 */
[----:B------:R-:W-:Y:S01]  /*6290*/  FFMA R12, R20, R4, R41 ;  /* 0x00000004140c7223 */ /* 0x000fe20000000029 */
[C---:B------:R-:W-:Y:S01]  /*62a0*/  FFMA R40, R4.reuse, R21, R40 ;  /* 0x0000001504287223 */ /* 0x040fe20000000028 */
[----:B------:R-:W2:Y:S01]  /*62b0*/  LDS.128 R16, [R2+0x2240] ;  /* 0x0022400002107984 */ /* 0x000ea20000000c00 */
[----:B------:R-:W-:Y:S01]  /*62c0*/  FFMA R46, R4, R25, R47 ;  /* 0x00000019042e7223 */ /* 0x000fe2000000002f */
[----:B----4-:R-:W-:Y:S01]  /*62d0*/  FFMA R41, R34, R5, R24 ;  /* 0x0000000522297223 */ /* 0x010fe20000000018 */
[-C--:B------:R-:W-:Y:S01]  /*62e0*/  FFMA R47, R13, R35.reuse, R42 ;  /* 0x000000230d2f7223 */ /* 0x080fe2000000002a */
[----:B------:R-:W3:Y:S01]  /*62f0*/  LDS.64 R38, [R3+UR8+0x5080] ;  /* 0x0050800803267984 */ /* 0x000ee20008000a00 */
[----:B------:R-:W-:Y:S01]  /*6300*/  FFMA R49, R5, R35, R46 ;  /* 0x0000002305317223 */ /* 0x000fe2000000002e */
[C---:B------:R-:W-:Y:S01]  /*6310*/  FFMA R45, R26.reuse, R13, R45 ;  /* 0x0000000d1a2d7223 */ /* 0x040fe2000000002d */
[----:B------:R-:W-:Y:S01]  /*6320*/  FFMA R35, R26, R5, R12 ;  /* 0x000000051a237223 */ /* 0x000fe2000000000c */
[----:B------:R-:W4:Y:S01]  /*6330*/  LDS.64 R20, [R3+UR8+0x5100] ;  /* 0x0051000803147984 */ /* 0x000f220008000a00 */
[----:B------:R-:W-:Y:S01]  /*6340*/  FFMA R43, R34, R13, R43 ;  /* 0x0000000d222b7223 */ /* 0x000fe2000000002b */
[-C--:B------:R-:W-:Y:S01]  /*6350*/  FFMA R13, R13, R27.reuse, R44 ;  /* 0x0000001b0d0d7223 */ /* 0x080fe2000000002c */
[----:B------:R-:W-:Y:S01]  /*6360*/  FFMA R5, R5, R27, R40 ;  /* 0x0000001b05057223 */ /* 0x000fe20000000028 */
[----:B------:R-:W4:Y:S01]  /*6370*/  LDS.64 R24, [R3+UR8+0x5180] ;  /* 0x0051800803187984 */ /* 0x000f220008000a00 */
[C---:B-----5:R-:W-:Y:S01]  /*6380*/  FFMA R45, R28.reuse, R14, R45 ;  /* 0x0000000e1c2d7223 */ /* 0x060fe2000000002d */
[----:B------:R-:W-:-:S02]  /*6390*/  FFMA R28, R28, R6, R35 ;  /* 0x000000061c1c7223 */ /* 0x000fc40000000023 */
[----:B------:R-:W5:Y:S01]  /*63a0*/  LDS.64 R26, [R3+UR8+0x5200] ;  /* 0x00520008031a7984 */ /* 0x000f620008000a00 */
[C---:B------:R-:W-:Y:S01]  /*63b0*/  FFMA R43, R22.reuse, R14, R43 ;  /* 0x0000000e162b7223 */ /* 0x040fe2000000002b */
[----:B------:R-:W-:Y:S01]  /*63c0*/  FFMA R22, R22, R6, R41 ;  /* 0x0000000616167223 */ /* 0x000fe20000000029 */
[-C--:B------:R-:W-:Y:S01]  /*63d0*/  FFMA R4, R14, R23.reuse, R47 ;  /* 0x000000170e047223 */ /* 0x080fe2000000002f */
        /* <DEDUP_REMOVED lines=14> */
[C---:B-1----:R-:W-:Y:S01]  /*64c0*/  FFMA R43, R8.reuse, R32, R43 ;  /* 0x00000020082b7223 */ /* 0x042fe2000000002b */
[----:B------:R-:W-:Y:S01]  /*64d0*/  LDS.64 R28, [R3+UR8+0x5400] ;  /* 0x00540008031c7984 */ /* 0x000fe20008000a00 */
[----:B------:R-:W-:Y:S01]  /*64e0*/  FFMA R44, R8, R33, R4 ;  /* 0x00000021082c7223 */ /* 0x000fe20000000004 */
[----:B--2---:R-:W-:-:S02]  /*64f0*/  FFMA R32, R32, R16, R5 ;  /* 0x0000001020207223 */ /* 0x004fc40000000005 */
[----:B------:R-:W1:Y:S01]  /*6500*/  LDS.128 R12, [R2+0x1b50] ;  /* 0x001b5000020c7984 */ /* 0x000e620000000c00 */
[----:B---3--:R-:W-:-:S03]  /*6510*/  FFMA R45, R8, R38, R45 ;  /* 0x00000026082d7223 */ /* 0x008fc6000000002d */
[----:B------:R-:W2:Y:S01]  /*6520*/  LDS.64 R22, [R3+UR8+0x5480] ;  /* 0x0054800803167984 */ /* 0x000ea20008000a00 */
[----:B------:R-:W-:Y:S01]  /*6530*/  FFMA R36, R8, R39, R36 ;  /* 0x0000002708247223 */ /* 0x000fe20000000024 */
[----:B------:R-:W-:Y:S01]  /*6540*/  FFMA R8, R16, R33, R49 ;  /* 0x0000002110087223 */ /* 0x000fe20000000031 */
[----:B------:R-:W-:Y:S01]  /*6550*/  FFMA R38, R38, R16, R47 ;  /* 0x0000001026267223 */ /* 0x000fe2000000002f */
[----:B------:R-:W3:Y:S01]  /*6560*/  LDS.128 R4, [R2+0x2250] ;  /* 0x0022500002047984 */ /* 0x000ee20000000c00 */
[C---:B----4-:R-:W-:Y:S01]  /*6570*/  FFMA R37, R20.reuse, R17, R32 ;  /* 0x0000001114257223 */ /* 0x050fe20000000020 */
[----:B------:R-:W-:Y:S01]  /*6580*/  FFMA R43, R20, R9, R43 ;  /* 0x00000009142b7223 */ /* 0x000fe2000000002b */
[-C--:B------:R-:W-:Y:S01]  /*6590*/  FFMA R47, R9, R21.reuse, R44 ;  /* 0x00000015092f7223 */ /* 0x080fe2000000002c */
[----:B------:R-:W4:Y:S01]  /*65a0*/  LDS.64 R32, [R3+UR8+0x5500] ;  /* 0x0055000803207984 */ /* 0x000f220008000a00 */
[----:B------:R-:W-:Y:S01]  /*65b0*/  FFMA R49, R17, R21, R8 ;  /* 0x0000001511317223 */ /* 0x000fe20000000008 */
[----:B------:R-:W-:Y:S01]  /*65c0*/  FFMA R42, R16, R39, R42 ;  /* 0x00000027102a7223 */ /* 0x000fe2000000002a */
[C---:B------:R-:W-:Y:S01]  /*65d0*/  FFMA R45, R24.reuse, R9, R45 ;  /* 0x00000009182d7223 */ /* 0x040fe2000000002d */
[----:B------:R-:W4:Y:S01]  /*65e0*/  LDS.64 R20, [R3+UR8+0x5580] ;  /* 0x0055800803147984 */ /* 0x000f220008000a00 */
[----:B------:R-:W-:Y:S01]  /*65f0*/  FFMA R39, R24, R17, R38 ;  /* 0x0000001118277223 */ /* 0x000fe20000000026 */
[-C--:B------:R-:W-:Y:S01]  /*6600*/  FFMA R9, R9, R25.reuse, R36 ;  /* 0x0000001909097223 */ /* 0x080fe20000000024 */
[----:B------:R-:W-:Y:S01]  /*6610*/  FFMA R17, R17, R25, R42 ;  /* 0x0000001911117223 */ /* 0x000fe2000000002a */
[C---:B-----5:R-:W-:Y:S01]  /*6620*/  FFMA R43, R26.reuse, R10, R43 ;  /* 0x0000000a1a2b7223 */ /* 0x060fe2000000002b */
[----:B------:R-:W5:Y:S01]  /*6630*/  LDS.64 R24, [R3+UR8+0x5600] ;  /* 0x0056000803187984 */ /* 0x000f620008000a00 */
[----:B------:R-:W-:Y:S01]  /*6640*/  FFMA R8, R26, R18, R37 ;  /* 0x000000121a087223 */ /* 0x000fe20000000025 */
[-C--:B------:R-:W-:Y:S01]  /*6650*/  FFMA R36, R10, R27.reuse, R47 ;  /* 0x0000001b0a247223 */ /* 0x080fe2000000002f */
[----:B------:R-:W-:Y:S01]  /*6660*/  FFMA R38, R18, R27, R49 ;  /* 0x0000001b12267223 */ /* 0x000fe20000000031 */
[----:B------:R-:W-:Y:S01]  /*6670*/  FFMA R45, R34, R10, R45 ;  /* 0x0000000a222d7223 */ /* 0x000fe2000000002d */
[-C--:B------:R-:W-:Y:S01]  /*6680*/  FFMA R10, R10, R35.reuse, R9 ;  /* 0x000000230a0a7223 */ /* 0x080fe20000000009 */
        /* <DEDUP_REMOVED lines=9> */
[C---:B------:R-:W-:Y:S01]  /*6720*/  FFMA R45, R30.reuse, R11, R45 ;  /* 0x0000000b1e2d7223 */ /* 0x040fe2000000002d */
[----:B------:R-:W-:Y:S01]  /*6730*/  FFMA R41, R30, R19, R16 ;  /* 0x000000131e297223 */ /* 0x000fe20000000010 */
[----:B------:R-:W-:Y:S01]  /*6740*/  FFMA R40, R19, R31, R18 ;  /* 0x0000001f13287223 */ /* 0x000fe20000000012 */
[----:B------:R-:W5:Y:S01]  /*6750*/  LDS.64 R38, [R3+UR8+0x5780] ;  /* 0x0057800803267984 */ /* 0x000f620008000a00 */
[C---:B-1----:R-:W-:Y:S01]  /*6760*/  FFMA R43, R12.reuse, R28, R43 ;  /* 0x0000001c0c2b7223 */ /* 0x042fe2000000002b */
[----:B------:R-:W-:-:S02]  /*6770*/  FFMA R42, R12, R29, R36 ;  /* 0x0000001d0c2a7223 */ /* 0x000fc40000000024 */
[----:B------:R-:W-:Y:S01]  /*6780*/  LDS.64 R30, [R3+UR8+0x5800] ;  /* 0x00580008031e7984 */ /* 0x000fe20008000a00 */
[C---:B--2---:R-:W-:Y:S01]  /*6790*/  FFMA R44, R12.reuse, R23, R10 ;  /* 0x000000170c2c7223 */ /* 0x044fe2000000000a */
[----:B------:R-:W-:Y:S02]  /*67a0*/  FFMA R45, R12, R22, R45 ;  /* 0x000000160c2d7223 */ /* 0x000fe4000000002d */
[----:B------:R-:W1:Y:S01]  /*67b0*/  LDS.128 R16, [R2+0x1b60] ;  /* 0x001b600002107984 */ /* 0x000e620000000c00 */
[-C--:B---3--:R-:W-:Y:S01]  /*67c0*/  FFMA R28, R28, R4.reuse, R9 ;  /* 0x000000041c1c7223 */ /* 0x088fe20000000009 */
[----:B------:R-:W-:Y:S01]  /*67d0*/  FFMA R12, R22, R4, R41 ;  /* 0x00000004160c7223 */ /* 0x000fe20000000029 */
[C---:B------:R-:W-:Y:S01]  /*67e0*/  FFMA R46, R4.reuse, R29, R47 ;  /* 0x0000001d042e7223 */ /* 0x040fe2000000002f */
[----:B------:R-:W2:Y:S01]  /*67f0*/  LDS.64 R36, [R3+UR8+0x5880] ;  /* 0x0058800803247984 */ /* 0x000ea20008000a00 */
[----:B------:R-:W-:Y:S01]  /*6800*/  FFMA R40, R4, R23, R40 ;  /* 0x0000001704287223 */ /* 0x000fe20000000028 */
[----:B----4-:R-:W-:Y:S01]  /*6810*/  FFMA R49, R13, R33, R42 ;  /* 0x000000210d317223 */ /* 0x010fe2000000002a */
[C---:B------:R-:W-:Y:S01]  /*6820*/  FFMA R43, R32.reuse, R13, R43 ;  /* 0x0000000d202b7223 */ /* 0x040fe2000000002b */
[----:B------:R-:W3:Y:S01]  /*6830*/  LDS.128 R8, [R2+0x2260] ;  /* 0x0022600002087984 */ /* 0x000ee20000000c00 */
[----:B------:R-:W-:Y:S01]  /*6840*/  FFMA R41, R32, R5, R28 ;  /* 0x0000000520297223 */ /* 0x000fe2000000001c */
[----:B------:R-:W-:Y:S01]  /*6850*/  FFMA R33, R5, R33, R46 ;  /* 0x0000002105217223 */ /* 0x000fe2000000002e */
[C---:B------:R-:W-:Y:S01]  /*6860*/  FFMA R45, R20.reuse, R13, R45 ;  /* 0x0000000d142d7223 */ /* 0x040fe2000000002d */
[----:B------:R-:W4:Y:S01]  /*6870*/  LDS.64 R22, [R3+UR8+0x5900] ;  /* 0x0059000803167984 */ /* 0x000f220008000a00 */
[----:B------:R-:W-:Y:S01]  /*6880*/  FFMA R47, R20, R5, R12 ;  /* 0x00000005142f7223 */ /* 0x000fe2000000000c */
[-C--:B------:R-:W-:Y:S01]  /*6890*/  FFMA R13, R13, R21.reuse, R44 ;  /* 0x000000150d0d7223 */ /* 0x080fe2000000002c */
[----:B------:R-:W-:Y:S01]  /*68a0*/  FFMA R5, R5, R21, R40 ;  /* 0x0000001505057223 */ /* 0x000fe20000000028 */
[----:B------:R-:W4:Y:S01]  /*68b0*/  LDS.64 R28, [R3+UR8+0x5980] ;  /* 0x00598008031c7984 */ /* 0x000f220008000a00 */
[----:B-----5:R-:W-:Y:S01]  /*68c0*/  FFMA R43, R24, R14, R43 ;  /* 0x0000000e182b7223 */ /* 0x020fe2000000002b */
[-C--:B------:R-:W-:Y:S01]  /*68d0*/  FFMA R12, R6, R25.reuse, R33 ;  /* 0x00000019060c7223 */ /* 0x080fe20000000021 */
[----:B------:R-:W-:Y:S01]  /*68e0*/  FFMA R24, R24, R6, R41 ;  /* 0x0000000618187223 */ /* 0x000fe20000000029 */
[----:B------:R-:W5:Y:S01]  /*68f0*/  LDS.64 R20, [R3+UR8+0x5a00] ;  /* 0x005a000803147984 */ /* 0x000f620008000a00 */
[----:B------:R-:W-:Y:S01]  /*6900*/  FFMA R45, R26, R14, R45 ;  /* 0x0000000e1a2d7223 */ /* 0x000fe2000000002d */
[----:B------:R-:W-:Y:S01]  /*6910*/  FFMA R4, R14, R25, R49 ;  /* 0x000000190e047223 */ /* 0x000fe20000000031 */
        /* <DEDUP_REMOVED lines=24> */
[----:B------:R-:W-:Y:S01]  /*6aa0*/  FFMA R8, R8, R37, R12 ;  /* 0x0000002508087223 */ /* 0x000fe2000000000c */
[----:B----4-:R-:W-:Y:S01]  /*6ab0*/  FFMA R31, R22, R9, R30 ;  /* 0x00000009161f7223 */ /* 0x010fe2000000001e */
[----:B------:R-:W2:Y:S01]  /*6ac0*/  LDS.128 R12, [R2+0x2270] ;  /* 0x00227000020c7984 */ /* 0x000ea20000000c00 */
[-C--:B------:R-:W-:Y:S01]  /*6ad0*/  FFMA R47, R9, R23.reuse, R38 ;  /* 0x00000017092f7223 */ /* 0x080fe20000000026 */
[C---:B------:R-:W-:Y:S01]  /*6ae0*/  FFMA R39, R17.reuse, R23, R42 ;  /* 0x0000001711277223 */ /* 0x040fe2000000002a */
[C---:B------:R-:W-:Y:S01]  /*6af0*/  FFMA R37, R28.reuse, R9, R36 ;  /* 0x000000091c257223 */ /* 0x040fe20000000024 */
[-C--:B------:R-:W-:Y:S01]  /*6b00*/  FFMA R45, R28, R17.reuse, R45 ;  /* 0x000000111c2d7223 */ /* 0x080fe2000000002d */
[----:B------:R-:W-:Y:S01]  /*6b10*/  FFMA R43, R22, R17, R43 ;  /* 0x00000011162b7223 */ /* 0x000fe2000000002b */
[----:B------:R-:W-:Y:S01]  /*6b20*/  FFMA R17, R17, R29, R16 ;  /* 0x0000001d11117223 */ /* 0x000fe20000000010 */
[----:B-----5:R-:W-:Y:S01]  /*6b30*/  FFMA R36, R10, R21, R47 ;  /* 0x000000150a247223 */ /* 0x020fe2000000002f */
[----:B------:R-:W-:Y:S01]  /*6b40*/  FFMA R9, R9, R29, R8 ;  /* 0x0000001d09097223 */ /* 0x000fe20000000008 */
[C---:B------:R-:W-:Y:S01]  /*6b50*/  FFMA R43, R20.reuse, R18, R43 ;  /* 0x00000012142b7223 */ /* 0x040fe2000000002b */
[----:B------:R-:W-:Y:S01]  /*6b60*/  FFMA R8, R20, R10, R31 ;  /* 0x0000000a14087223 */ /* 0x000fe2000000001f */
[----:B------:R-:W-:Y:S01]  /*6b70*/  FFMA R45, R32, R18, R45 ;  /* 0x00000012202d7223 */ /* 0x000fe2000000002d */
[----:B------:R-:W-:Y:S01]  /*6b80*/  FFMA R16, R18, R21, R39 ;  /* 0x0000001512107223 */ /* 0x000fe20000000027 */
[----:B------:R-:W-:Y:S01]  /*6b90*/  FFMA R32, R32, R10, R37 ;  /* 0x0000000a20207223 */ /* 0x000fe20000000025 */
[----:B------:R-:W3:Y:S01]  /*6ba0*/  LDS.64 R22, [R3+UR8+0x5d00] ;  /* 0x005d000803167984 */ /* 0x000ee20008000a00 */
[----:B------:R-:W-:Y:S01]  /*6bb0*/  FFMA R47, R11, R41, R36 ;  /* 0x000000290b2f7223 */ /* 0x000fe20000000024 */
[-C--:B------:R-:W-:Y:S01]  /*6bc0*/  FFMA R18, R18, R33.reuse, R17 ;  /* 0x0000002112127223 */ /* 0x080fe20000000011 */
[----:B------:R-:W-:Y:S01]  /*6bd0*/  FFMA R10, R10, R33, R9 ;  /* 0x000000210a0a7223 */ /* 0x000fe20000000009 */
[----:B------:R-:W4:Y:S01]  /*6be0*/  LDS.64 R28, [R3+UR8+0x5d80] ;  /* 0x005d8008031c7984 */ /* 0x000f220008000a00 */
[----:B------:R-:W-:Y:S01]  /*6bf0*/  FFMA R43, R40, R19, R43 ;  /* 0x00000013282b7223 */ /* 0x000fe2000000002b */
[C---:B------:R-:W-:Y:S01]  /*6c00*/  FFMA R16, R19.reuse, R41, R16 ;  /* 0x0000002913107223 */ /* 0x040fe20000000010 */
[----:B------:R-:W-:Y:S01]  /*6c10*/  FFMA R45, R34, R19, R45 ;  /* 0x00000013222d7223 */ /* 0x000fe2000000002d */
[----:B------:R-:W5:Y:S01]  /*6c20*/  LDS.64 R20, [R3+UR8+0x5e00] ;  /* 0x005e000803147984 */ /* 0x000f620008000a00 */
[----:B------:R-:W-:Y:S01]  /*6c30*/  FFMA R18, R19, R35, R18 ;  /* 0x0000002313127223 */ /* 0x000fe20000000012 */
[-C--:B------:R-:W-:Y:S01]  /*6c40*/  FFMA R9, R40, R11.reuse, R8 ;  /* 0x0000000b28097223 */ /* 0x080fe20000000008 */
[----:B------:R-:W-:Y:S01]  /*6c50*/  FFMA R41, R34, R11, R32 ;  /* 0x0000000b22297223 */ /* 0x000fe20000000020 */
[----:B------:R-:W5:Y:S01]  /*6c60*/  LDS.64 R30, [R3+UR8+0x5e80] ;  /* 0x005e8008031e7984 */ /* 0x000f620008000a00 */
[----:B------:R-:W-:-:S03]  /*6c70*/  FFMA R40, R11, R35, R10 ;  /* 0x000000230b287223 */ /* 0x000fc6000000000a */
[----:B------:R-:W5:Y:S01]  /*6c80*/  LDS.64 R38, [R3+UR8+0x5f00] ;  /* 0x005f000803267984 */ /* 0x000f620008000a00 */
[----:B-1----:R-:W-:-:S03]  /*6c90*/  FFMA R43, R4, R24, R43 ;  /* 0x00000018042b7223 */ /* 0x002fc6000000002b */
[----:B------:R-:W1:Y:S01]  /*6ca0*/  LDS.64 R36, [R3+UR8+0x5f80] ;  /* 0x005f800803247984 */ /* 0x000e620008000a00 */
[----:B------:R-:W-:-:S04]  /*6cb0*/  DEPBAR.LE SB0, 0x0 ;  /* 0x000080000000791a */ /* 0x000fc80000000000 */
[----:B------:R-:W-:Y:S01]  /*6cc0*/  BAR.SYNC.DEFER_BLOCKING 0x0 ;  /* 0x0000000000007b1d */ /* 0x000fe20000010000 */
[C---:B------:R-:W-:Y:S01]  /*6cd0*/  FFMA R42, R4.reuse, R25, R16 ;  /* 0x00000019042a7223 */ /* 0x040fe20000000010 */
[C---:B------:R-:W-:Y:S01]  /*6ce0*/  FFMA R45, R4.reuse, R26, R45 ;  /* 0x0000001a042d7223 */ /* 0x040fe2000000002d */
[----:B------:R-:W-:Y:S01]  /*6cf0*/  FFMA R4, R4, R27, R18 ;  /* 0x0000001b04047223 */ /* 0x000fe20000000012 */
[-C--:B--2---:R-:W-:Y:S01]  /*6d00*/  FFMA R24, R24, R12.reuse, R9 ;  /* 0x0000000c18187223 */ /* 0x084fe20000000009 */
[----:B------:R-:W-:Y:S01]  /*6d10*/  FFMA R26, R26, R12, R41 ;  /* 0x0000000c1a1a7223 */ /* 0x000fe20000000029 */
[C---:B------:R-:W-:Y:S01]  /*6d20*/  FFMA R44, R12.reuse, R25, R47 ;  /* 0x000000190c2c7223 */ /* 0x040fe2000000002f */
[----:B------:R-:W-:Y:S01]  /*6d30*/  FFMA R40, R12, R27, R40 ;  /* 0x0000001b0c287223 */ /* 0x000fe20000000028 */
[C---:B---3--:R-:W-:Y:S01]  /*6d40*/  FFMA R43, R22.reuse, R5, R43 ;  /* 0x00000005162b7223 */ /* 0x048fe2000000002b */
[----:B------:R-:W-:Y:S01]  /*6d50*/  FFMA R27, R22, R13, R24 ;  /* 0x0000000d161b7223 */ /* 0x000fe20000000018 */
[-C--:B------:R-:W-:Y:S01]  /*6d60*/  FFMA R47, R5, R23.reuse, R42 ;  /* 0x00000017052f7223 */ /* 0x080fe2000000002a */
[----:B------:R-:W-:Y:S01]  /*6d70*/  FFMA R49, R13, R23, R44 ;  /* 0x000000170d317223 */ /* 0x000fe2000000002c */
[C---:B----4-:R-:W-:Y:S01]  /*6d80*/  FFMA R41, R28.reuse, R13, R26 ;  /* 0x0000000d1c297223 */ /* 0x050fe2000000001a */
[----:B------:R-:W-:Y:S01]  /*6d90*/  FFMA R45, R28, R5, R45 ;  /* 0x000000051c2d7223 */ /* 0x000fe2000000002d */
[-C--:B------:R-:W-:Y:S01]  /*6da0*/  FFMA R5, R5, R29.reuse, R4 ;  /* 0x0000001d05057223 */ /* 0x080fe20000000004 */
[----:B------:R-:W-:Y:S01]  /*6db0*/  FFMA R13, R13, R29, R40 ;  /* 0x0000001d0d0d7223 */ /* 0x000fe20000000028 */
[C---:B-----5:R-:W-:Y:S01]  /*6dc0*/  FFMA R43, R20.reuse, R6, R43 ;  /* 0x00000006142b7223 */ /* 0x060fe2000000002b */
[----:B------:R-:W-:Y:S01]  /*6dd0*/  LDS.64 R32, [R3+UR8+0x6000] ;  /* 0x0060000803207984 */ /* 0x000fe20008000a00 */
[-C--:B------:R-:W-:Y:S01]  /*6de0*/  FFMA R20, R20, R14.reuse, R27 ;  /* 0x0000000e14147223 */ /* 0x080fe2000000001b */
[-C--:B------:R-:W-:Y:S01]  /*6df0*/  FFMA R12, R6, R21.reuse, R47 ;  /* 0x00000015060c7223 */ /* 0x080fe2000000002f */
[----:B------:R-:W-:Y:S01]  /*6e00*/  FFMA R4, R30, R14, R41 ;  /* 0x0000000e1e047223 */ /* 0x000fe20000000029 */
[----:B------:R-:W2:Y:S01]  /*6e10*/  LDS.128 R16, [R2+0x2880] ;  /* 0x0028800002107984 */ /* 0x000ea20000000c00 */
[----:B------:R-:W-:Y:S01]  /*6e20*/  FFMA R28, R14, R21, R49 ;  /* 0x000000150e1c7223 */ /* 0x000fe20000000031 */
[----:B------:R-:W-:Y:S01]  /*6e30*/  FFMA R45, R30, R6, R45 ;  /* 0x000000061e2d7223 */ /* 0x000fe2000000002d */
[-C--:B------:R-:W-:Y:S01]  /*6e40*/  FFMA R6, R6, R31.reuse, R5 ;  /* 0x0000001f06067223 */ /* 0x080fe20000000005 */
[----:B------:R-:W3:Y:S01]  /*6e50*/  LDS.64 R34, [R3+UR8+0x6080] ;  /* 0x0060800803227984 */ /* 0x000ee20008000a00 */
[----:B------:R-:W-:Y:S01]  /*6e60*/  FFMA R14, R14, R31, R13 ;  /* 0x0000001f0e0e7223 */ /* 0x000fe2000000000d */
[C---:B------:R-:W-:Y:S01]  /*6e70*/  FFMA R43, R38.reuse, R7, R43 ;  /* 0x00000007262b7223 */ /* 0x040fe2000000002b */
[----:B------:R-:W-:Y:S01]  /*6e80*/  FFMA R5, R38, R15, R20 ;  /* 0x0000000f26057223 */ /* 0x000fe20000000014 */
[----:B------:R-:W4:Y:S01]  /*6e90*/  LDS.128 R8, [R2+0x2f80] ;  /* 0x002f800002087984 */ /* 0x000f220000000c00 */
[-C--:B------:R-:W-:Y:S01]  /*6ea0*/  FFMA R42, R7, R39.reuse, R12 ;  /* 0x00000027072a7223 */ /* 0x080fe2000000000c */
[----:B------:R-:W-:Y:S01]  /*6eb0*/  FFMA R49, R15, R39, R28 ;  /* 0x000000270f317223 */ /* 0x000fe2000000001c */
[C---:B-1----:R-:W-:Y:S01]  /*6ec0*/  FFMA R45, R36.reuse, R7, R45 ;  /* 0x00000007242d7223 */ /* 0x042fe2000000002d */
[----:B------:R-:W1:Y:S01]  /*6ed0*/  LDS.64 R24, [R3+UR8+0x6100] ;  /* 0x0061000803187984 */ /* 0x000e620008000a00 */
[----:B------:R-:W-:Y:S01]  /*6ee0*/  FFMA R6, R7, R37, R6 ;  /* 0x0000002507067223 */ /* 0x000fe20000000006 */
[----:B------:R-:W-:Y:S01]  /*6ef0*/  FFMA R47, R36, R15, R4 ;  /* 0x0000000f242f7223 */ /* 0x000fe20000000004 */
[----:B------:R-:W-:Y:S01]  /*6f00*/  FFMA R36, R15, R37, R14 ;  /* 0x000000250f247223 */ /* 0x000fe2000000000e */
[----:B------:R-:W5:Y:S04]  /*6f10*/  LDS.64 R22, [R3+UR8+0x6180] ;  /* 0x0061800803167984 */ /* 0x000f680008000a00 */
[----:B------:R-:W5:Y:S04]  /*6f20*/  LDS.64 R26, [R3+UR8+0x6200] ;  /* 0x00620008031a7984 */ /* 0x000f680008000a00 */
[----:B------:R-:W5:Y:S04]  /*6f30*/  LDS.64 R40, [R3+UR8+0x6280] ;  /* 0x0062800803287984 */ /* 0x000f680008000a00 */
[----:B------:R-:W5:Y:S04]  /*6f40*/  LDS.64 R30, [R3+UR8+0x6300] ;  /* 0x00630008031e7984 */ /* 0x000f680008000a00 */
[----:B------:R-:W5:Y:S04]  /*6f50*/  LDS.64 R38, [R3+UR8+0x6380] ;  /* 0x0063800803267984 */ /* 0x000f680008000a00 */
[----:B------:R-:W-:Y:S01]  /*6f60*/  LDS.64 R28, [R3+UR8+0x6400] ;  /* 0x00640008031c7984 */ /* 0x000fe20008000a00 */
[C---:B--2---:R-:W-:Y:S01]  /*6f70*/  FFMA R43, R16.reuse, R32, R43 ;  /* 0x00000020102b7223 */ /* 0x044fe2000000002b */
[----:B------:R-:W-:-:S02]  /*6f80*/  FFMA R42, R16, R33, R42 ;  /* 0x00000021102a7223 */ /* 0x000fc4000000002a */
[----:B------:R-:W-:Y:S01]  /*6f90*/  LDS.64 R20, [R3+UR8+0x6480] ;  /* 0x0064800803147984 */ /* 0x000fe20008000a00 */
[C---:B---3--:R-:W-:Y:S01]  /*6fa0*/  FFMA R45, R16.reuse, R34, R45 ;  /* 0x00000022102d7223 */ /* 0x048fe2000000002d */
[----:B------:R-:W-:Y:S02]  /*6fb0*/  FFMA R16, R16, R35, R6 ;  /* 0x0000002310107223 */ /* 0x000fe40000000006 */
[----:B------:R-:W2:Y:S01]  /*6fc0*/  LDS.128 R12, [R2+0x2890] ;  /* 0x00289000020c7984 */ /* 0x000ea20000000c00 */
[-C--:B----4-:R-:W-:Y:S01]  /*6fd0*/  FFMA R32, R32, R8.reuse, R5 ;  /* 0x0000000820207223 */ /* 0x090fe20000000005 */
[----:B------:R-:W-:Y:S02]  /*6fe0*/  FFMA R44, R8, R33, R49 ;  /* 0x00000021082c7223 */ /* 0x000fe40000000031 */
[----:B------:R-:W3:Y:S01]  /*6ff0*/  LDS.128 R4, [R2+0x2f90] ;  /* 0x002f900002047984 */ /* 0x000ee20000000c00 */
[----:B------:R-:W-:Y:S01]  /*7000*/  FFMA R34, R34, R8, R47 ;  /* 0x0000000822227223 */ /* 0x000fe2000000002f */
[----:B------:R-:W-:Y:S01]  /*7010*/  FFMA R36, R8, R35, R36 ;  /* 0x0000002308247223 */ /* 0x000fe20000000024 */
[C---:B-1----:R-:W-:Y:S01]  /*7020*/  FFMA R35, R24.reuse, R9, R32 ;  /* 0x0000000918237223 */ /* 0x042fe20000000020 */
[----:B------:R-:W-:Y:S01]  /*7030*/  FFMA R43, R24, R17, R43 ;  /* 0x00000011182b7223 */ /* 0x000fe2000000002b */
[----:B------:R-:W1:Y:S01]  /*7040*/  LDS.64 R32, [R3+UR8+0x6500] ;  /* 0x0065000803207984 */ /* 0x000e620008000a00 */
[-C--:B------:R-:W-:Y:S01]  /*7050*/  FFMA R47, R17, R25.reuse, R42 ;  /* 0x00000019112f7223 */ /* 0x080fe2000000002a */
[----:B------:R-:W-:Y:S01]  /*7060*/  FFMA R49, R9, R25, R44 ;  /* 0x0000001909317223 */ /* 0x000fe2000000002c */
[C---:B-----5:R-:W-:Y:S01]  /*7070*/  FFMA R45, R22.reuse, R17, R45 ;  /* 0x00000011162d7223 */ /* 0x060fe2000000002d */
[----:B------:R-:W4:Y:S01]  /*7080*/  LDS.64 R24, [R3+UR8+0x6580] ;  /* 0x0065800803187984 */ /* 0x000f220008000a00 */
        /* <DEDUP_REMOVED lines=15> */
[C---:B------:R-:W-:Y:S01]  /*7180*/  FFMA R43, R30.reuse, R19, R43 ;  /* 0x000000131e2b7223 */ /* 0x040fe2000000002b */
[----:B------:R-:W-:Y:S01]  /*7190*/  FFMA R9, R30, R11, R8 ;  /* 0x0000000b1e097223 */ /* 0x000fe20000000008 */
[----:B------:R-:W5:Y:S01]  /*71a0*/  LDS.64 R34, [R3+UR8+0x6700] ;  /* 0x0067000803227984 */ /* 0x000f620008000a00 */
[C---:B------:R-:W-:Y:S01]  /*71b0*/  FFMA R47, R11.reuse, R31, R36 ;  /* 0x0000001f0b2f7223 */ /* 0x040fe20000000024 */
[C---:B------:R-:W-:Y:S01]  /*71c0*/  FFMA R45, R38.reuse, R19, R45 ;  /* 0x00000013262d7223 */ /* 0x040fe2000000002d */
[----:B------:R-:W-:Y:S01]  /*71d0*/  FFMA R41, R38, R11, R40 ;  /* 0x0000000b26297223 */ /* 0x000fe20000000028 */
[----:B------:R-:W5:Y:S01]  /*71e0*/  LDS.64 R36, [R3+UR8+0x6780] ;  /* 0x0067800803247984 */ /* 0x000f620008000a00 */
[----:B------:R-:W-:-:S03]  /*71f0*/  FFMA R40, R11, R39, R10 ;  /* 0x000000270b287223 */ /* 0x000fc6000000000a */
[----:B------:R-:W-:Y:S01]  /*7200*/  LDS.64 R30, [R3+UR8+0x6800] ;  /* 0x00680008031e7984 */ /* 0x000fe20008000a00 */
[C---:B--2---:R-:W-:Y:S01]  /*7210*/  FFMA R43, R12.reuse, R28, R43 ;  /* 0x0000001c0c2b7223 */ /* 0x044fe2000000002b */
[C---:B------:R-:W-:Y:S01]  /*7220*/  FFMA R42, R12.reuse, R29, R16 ;  /* 0x0000001d0c2a7223 */ /* 0x040fe20000000010 */
[C---:B------:R-:W-:Y:S01]  /*7230*/  FFMA R44, R12.reuse, R21, R18 ;  /* 0x000000150c2c7223 */ /* 0x040fe20000000012 */
[----:B------:R-:W-:Y:S01]  /*7240*/  FFMA R45, R12, R20, R45 ;  /* 0x000000140c2d7223 */ /* 0x000fe2000000002d */
[----:B------:R-:W2:Y:S01]  /*7250*/  LDS.128 R16, [R2+0x28a0] ;  /* 0x0028a00002107984 */ /* 0x000ea20000000c00 */
[-C--:B---3--:R-:W-:Y:S01]  /*7260*/  FFMA R28, R28, R4.reuse, R9 ;  /* 0x000000041c1c7223 */ /* 0x088fe20000000009 */
[----:B------:R-:W-:Y:S01]  /*7270*/  FFMA R46, R4, R29, R47 ;  /* 0x0000001d042e7223 */ /* 0x000fe2000000002f */
[----:B------:R-:W-:Y:S01]  /*7280*/  FFMA R12, R20, R4, R41 ;  /* 0x00000004140c7223 */ /* 0x000fe20000000029 */
[----:B------:R-:W3:Y:S01]  /*7290*/  LDS.128 R8, [R2+0x2fa0] ;  /* 0x002fa00002087984 */ /* 0x000ee20000000c00 */
[----:B------:R-:W-:Y:S01]  /*72a0*/  FFMA R40, R4, R21, R40 ;  /* 0x0000001504287223 */ /* 0x000fe20000000028 */
[-C--:B-1----:R-:W-:Y:S01]  /*72b0*/  FFMA R47, R13, R33.reuse, R42 ;  /* 0x000000210d2f7223 */ /* 0x082fe2000000002a */
[----:B------:R-:W-:Y:S01]  /*72c0*/  FFMA R49, R5, R33, R46 ;  /* 0x0000002105317223 */ /* 0x000fe2000000002e */
[----:B------:R-:W1:Y:S01]  /*72d0*/  LDS.64 R38, [R3+UR8+0x6880] ;  /* 0x0068800803267984 */ /* 0x000e620008000a00 */
[C---:B----4-:R-:W-:Y:S01]  /*72e0*/  FFMA R45, R24.reuse, R13, R45 ;  /* 0x0000000d182d7223 */ /* 0x050fe2000000002d */
[----:B------:R-:W-:Y:S01]  /*72f0*/  FFMA R33, R24, R5, R12 ;  /* 0x0000000518217223 */ /* 0x000fe2000000000c */
[C---:B------:R-:W-:Y:S01]  /*7300*/  FFMA R43, R32.reuse, R13, R43 ;  /* 0x0000000d202b7223 */ /* 0x040fe2000000002b */
        /* <DEDUP_REMOVED lines=11> */
[C---:B------:R-:W-:Y:S01]  /*73c0*/  FFMA R12, R6.reuse, R23, R49 ;  /* 0x00000017060c7223 */ /* 0x040fe20000000031 */
[----:B------:R-:W5:Y:S01]  /*73d0*/  LDS.64 R32, [R3+UR8+0x6a80] ;  /* 0x006a800803207984 */ /* 0x000f620008000a00 */
        /* <DEDUP_REMOVED lines=12> */
[----:B--2---:R-:W-:-:S02]  /*74a0*/  FFMA R43, R16, R30, R43 ;  /* 0x0000001e102b7223 */ /* 0x004fc4000000002b */
[----:B------:R-:W-:Y:S01]  /*74b0*/  LDS.64 R26, [R3+UR8+0x6c00] ;  /* 0x006c0008031a7984 */ /* 0x000fe20008000a00 */
[----:B------:R-:W-:Y:S01]  /*74c0*/  FFMA R44, R16, R31, R4 ;  /* 0x0000001f102c7223 */ /* 0x000fe20000000004 */
[----:B---3--:R-:W-:Y:S02]  /*74d0*/  FFMA R30, R30, R8, R5 ;  /* 0x000000081e1e7223 */ /* 0x008fe40000000005 */
[----:B------:R-:W-:Y:S01]  /*74e0*/  LDS.64 R22, [R3+UR8+0x6c80] ;  /* 0x006c800803167984 */ /* 0x000fe20008000a00 */
[----:B-1----:R-:W-:-:S03]  /*74f0*/  FFMA R45, R16, R38, R45 ;  /* 0x00000026102d7223 */ /* 0x002fc6000000002d */
[----:B------:R-:W1:Y:S01]  /*7500*/  LDS.128 R12, [R2+0x28b0] ;  /* 0x0028b000020c7984 */ /* 0x000e620000000c00 */
[----:B------:R-:W-:Y:S01]  /*7510*/  FFMA R36, R16, R39, R36 ;  /* 0x0000002710247223 */ /* 0x000fe20000000024 */
[----:B------:R-:W-:Y:S01]  /*7520*/  FFMA R16, R8, R31, R49 ;  /* 0x0000001f08107223 */ /* 0x000fe20000000031 */
[----:B------:R-:W-:Y:S01]  /*7530*/  FFMA R38, R38, R8, R47 ;  /* 0x0000000826267223 */ /* 0x000fe2000000002f */
[----:B------:R-:W2:Y:S01]  /*7540*/  LDS.128 R4, [R2+0x2fb0] ;  /* 0x002fb00002047984 */ /* 0x000ea20000000c00 */
[C---:B----4-:R-:W-:Y:S01]  /*7550*/  FFMA R37, R20.reuse, R9, R30 ;  /* 0x0000000914257223 */ /* 0x050fe2000000001e */
[----:B------:R-:W-:Y:S01]  /*7560*/  FFMA R43, R20, R17, R43 ;  /* 0x00000011142b7223 */ /* 0x000fe2000000002b */
[-C--:B------:R-:W-:Y:S01]  /*7570*/  FFMA R47, R17, R21.reuse, R44 ;  /* 0x00000015112f7223 */ /* 0x080fe2000000002c */
[----:B------:R-:W3:Y:S01]  /*7580*/  LDS.64 R30, [R3+UR8+0x6d00] ;  /* 0x006d0008031e7984 */ /* 0x000ee20008000a00 */
[----:B------:R-:W-:Y:S01]  /*7590*/  FFMA R49, R9, R21, R16 ;  /* 0x0000001509317223 */ /* 0x000fe20000000010 */
[----:B------:R-:W-:Y:S01]  /*75a0*/  FFMA R42, R8, R39, R42 ;  /* 0x00000027082a7223 */ /* 0x000fe2000000002a */
[C---:B------:R-:W-:Y:S01]  /*75b0*/  FFMA R45, R28.reuse, R17, R45 ;  /* 0x000000111c2d7223 */ /* 0x040fe2000000002d */
[----:B------:R-:W4:Y:S01]  /*75c0*/  LDS.64 R20, [R3+UR8+0x6d80] ;  /* 0x006d800803147984 */ /* 0x000f220008000a00 */
[----:B------:R-:W-:Y:S01]  /*75d0*/  FFMA R17, R17, R29, R36 ;  /* 0x0000001d11117223 */ /* 0x000fe20000000024 */
[----:B------:R-:W-:Y:S01]  /*75e0*/  FFMA R39, R28, R9, R38 ;  /* 0x000000091c277223 */ /* 0x000fe20000000026 */
[----:B------:R-:W-:Y:S01]  /*75f0*/  FFMA R9, R9, R29, R42 ;  /* 0x0000001d09097223 */ /* 0x000fe2000000002a */
[-C--:B-----5:R-:W-:Y:S01]  /*7600*/  FFMA R43, R24, R18.reuse, R43 ;  /* 0x00000012182b7223 */ /* 0x0a0fe2000000002b */
[----:B------:R-:W-:Y:S01]  /*7610*/  FFMA R36, R18, R25, R47 ;  /* 0x0000001912247223 */ /* 0x000fe2000000002f */
[----:B------:R-:W-:Y:S01]  /*7620*/  FFMA R45, R32, R18, R45 ;  /* 0x00000012202d7223 */ /* 0x000fe2000000002d */
[-C--:B------:R-:W-:Y:S01]  /*7630*/  FFMA R8, R24, R10.reuse, R37 ;  /* 0x0000000a18087223 */ /* 0x080fe20000000025 */
[----:B------:R-:W-:Y:S01]  /*7640*/  FFMA R18, R18, R33, R17 ;  /* 0x0000002112127223 */ /* 0x000fe20000000011 */
[----:B------:R-:W-:Y:S01]  /*7650*/  FFMA R38, R10, R25, R49 ;  /* 0x000000190a267223 */ /* 0x000fe20000000031 */
[----:B------:R-:W5:Y:S01]  /*7660*/  LDS.64 R28, [R3+UR8+0x6e00] ;  /* 0x006e0008031c7984 */ /* 0x000f620008000a00 */
[----:B------:R-:W-:Y:S01]  /*7670*/  FFMA R16, R32, R10, R39 ;  /* 0x0000000a20107223 */ /* 0x000fe20000000027 */
[----:B------:R-:W-:Y:S01]  /*7680*/  FFMA R10, R10, R33, R9 ;  /* 0x000000210a0a7223 */ /* 0x000fe20000000009 */
[C---:B------:R-:W-:Y:S01]  /*7690*/  FFMA R9, R40.reuse, R11, R8 ;  /* 0x0000000b28097223 */ /* 0x040fe20000000008 */
[----:B------:R-:W5:Y:S01]  /*76a0*/  LDS.64 R24, [R3+UR8+0x6e80] ;  /* 0x006e800803187984 */ /* 0x000f620008000a00 */
[----:B------:R-:W-:Y:S01]  /*76b0*/  FFMA R43, R40, R19, R43 ;  /* 0x00000013282b7223 */ /* 0x000fe2000000002b */
[C---:B------:R-:W-:Y:S01]  /*76c0*/  FFMA R18, R19.reuse, R35, R18 ;  /* 0x0000002313127223 */ /* 0x040fe20000000012 */
[-C--:B------:R-:W-:Y:S01]  /*76d0*/  FFMA R8, R19, R41.reuse, R36 ;  /* 0x0000002913087223 */ /* 0x080fe20000000024 */
[----:B------:R-:W5:Y:S01]  /*76e0*/  LDS.64 R32, [R3+UR8+0x6f00] ;  /* 0x006f000803207984 */ /* 0x000f620008000a00 */
[C---:B------:R-:W-:Y:S01]  /*76f0*/  FFMA R47, R11.reuse, R41, R38 ;  /* 0x000000290b2f7223 */ /* 0x040fe20000000026 */
[C---:B------:R-:W-:Y:S01]  /*7700*/  FFMA R45, R34.reuse, R19, R45 ;  /* 0x00000013222d7223 */ /* 0x040fe2000000002d */
[----:B------:R-:W-:Y:S01]  /*7710*/  FFMA R41, R34, R11, R16 ;  /* 0x0000000b22297223 */ /* 0x000fe20000000010 */
[----:B------:R-:W5:Y:S01]  /*7720*/  LDS.64 R36, [R3+UR8+0x6f80] ;  /* 0x006f800803247984 */ /* 0x000f620008000a00 */
[----:B------:R-:W-:-:S03]  /*7730*/  FFMA R40, R11, R35, R10 ;  /* 0x000000230b287223 */ /* 0x000fc6000000000a */
[----:B------:R-:W-:Y:S01]  /*7740*/  LDS.64 R34, [R3+UR8+0x7000] ;  /* 0x0070000803227984 */ /* 0x000fe20008000a00 */
[C---:B-1----:R-:W-:Y:S01]  /*7750*/  FFMA R43, R12.reuse, R26, R43 ;  /* 0x0000001a0c2b7223 */ /* 0x042fe2000000002b */
[C---:B------:R-:W-:Y:S01]  /*7760*/  FFMA R44, R12.reuse, R23, R18 ;  /* 0x000000170c2c7223 */ /* 0x040fe20000000012 */
[----:B------:R-:W-:Y:S01]  /*7770*/  FFMA R42, R12, R27, R8 ;  /* 0x0000001b0c2a7223 */ /* 0x000fe20000000008 */
[----:B------:R-:W1:Y:S01]  /*7780*/  LDS.128 R16, [R2+0x28c0] ;  /* 0x0028c00002107984 */ /* 0x000e620000000c00 */
[----:B--2---:R-:W-:Y:S01]  /*7790*/  FFMA R26, R26, R4, R9 ;  /* 0x000000041a1a7223 */ /* 0x004fe20000000009 */
[----:B------:R-:W-:Y:S01]  /*77a0*/  FFMA R45, R12, R22, R45 ;  /* 0x000000160c2d7223 */ /* 0x000fe2000000002d */
[----:B------:R-:W-:Y:S01]  /*77b0*/  FFMA R12, R22, R4, R41 ;  /* 0x00000004160c7223 */ /* 0x000fe20000000029 */
[----:B------:R-:W2:Y:S01]  /*77c0*/  LDS.64 R38, [R3+UR8+0x7080] ;  /* 0x0070800803267984 */ /* 0x000ea20008000a00 */
[C---:B------:R-:W-:Y:S01]  /*77d0*/  FFMA R40, R4.reuse, R23, R40 ;  /* 0x0000001704287223 */ /* 0x040fe20000000028 */
[----:B------:R-:W-:Y:S01]  /*77e0*/  FFMA R46, R4, R27, R47 ;  /* 0x0000001b042e7223 */ /* 0x000fe2000000002f */
[C---:B---3--:R-:W-:Y:S01]  /*77f0*/  FFMA R41, R30.reuse, R5, R26 ;  /* 0x000000051e297223 */ /* 0x048fe2000000001a */
[----:B------:R-:W3:Y:S01]  /*7800*/  LDS.128 R8, [R2+0x2fc0] ;  /* 0x002fc00002087984 */ /* 0x000ee20000000c00 */
[-C--:B------:R-:W-:Y:S01]  /*7810*/  FFMA R47, R13, R31.reuse, R42 ;  /* 0x0000001f0d2f7223 */ /* 0x080fe2000000002a */
[----:B------:R-:W-:Y:S01]  /*7820*/  FFMA R49, R5, R31, R46 ;  /* 0x0000001f05317223 */ /* 0x000fe2000000002e */
[-C--:B------:R-:W-:Y:S01]  /*7830*/  FFMA R43, R30, R13.reuse, R43 ;  /* 0x0000000d1e2b7223 */ /* 0x080fe2000000002b */
[----:B------:R-:W3:Y:S01]  /*7840*/  LDS.64 R22, [R3+UR8+0x7100] ;  /* 0x0071000803167984 */ /* 0x000ee20008000a00 */
[C---:B----4-:R-:W-:Y:S01]  /*7850*/  FFMA R45, R20.reuse, R13, R45 ;  /* 0x0000000d142d7223 */ /* 0x050fe2000000002d */
[----:B------:R-:W-:Y:S01]  /*7860*/  FFMA R31, R20, R5, R12 ;  /* 0x00000005141f7223 */ /* 0x000fe2000000000c */
[-C--:B------:R-:W-:Y:S01]  /*7870*/  FFMA R13, R13, R21.reuse, R44 ;  /* 0x000000150d0d7223 */ /* 0x080fe2000000002c */
[----:B------:R-:W4:Y:S01]  /*7880*/  LDS.64 R26, [R3+UR8+0x7180] ;  /* 0x00718008031a7984 */ /* 0x000f220008000a00 */
[----:B------:R-:W-:Y:S01]  /*7890*/  FFMA R5, R5, R21, R40 ;  /* 0x0000001505057223 */ /* 0x000fe20000000028 */
[----:B-----5:R-:W-:-:S02]  /*78a0*/  FFMA R43, R28, R14, R43 ;  /* 0x0000000e1c2b7223 */ /* 0x020fc4000000002b */
[----:B------:R-:W5:Y:S01]  /*78b0*/  LDS.64 R20, [R3+UR8+0x7200] ;  /* 0x0072000803147984 */ /* 0x000f620008000a00 */
[-C--:B------:R-:W-:Y:S01]  /*78c0*/  FFMA R12, R14, R29.reuse, R47 ;  /* 0x0000001d0e0c7223 */ /* 0x080fe2000000002f */
[----:B------:R-:W-:Y:S01]  /*78d0*/  FFMA R4, R28, R6, R41 ;  /* 0x000000061c047223 */ /* 0x000fe20000000029 */
        /* <DEDUP_REMOVED lines=10> */
[C---:B------:R-:W-:Y:S01]  /*7980*/  FFMA R45, R36.reuse, R15, R45 ;  /* 0x0000000f242d7223 */ /* 0x040fe2000000002d */
[----:B------:R-:W-:Y:S01]  /*7990*/  FFMA R14, R15, R37, R14 ;  /* 0x000000250f0e7223 */ /* 0x000fe2000000000e */
[C---:B------:R-:W-:Y:S01]  /*79a0*/  FFMA R49, R7.reuse, R33, R30 ;  /* 0x0000002107317223 */ /* 0x040fe2000000001e */
[----:B------:R-:W-:Y:S01]  /*79b0*/  FFMA R47, R36, R7, R24 ;  /* 0x00000007242f7223 */ /* 0x000fe20000000018 */
[----:B------:R-:W5:Y:S01]  /*79c0*/  LDS.64 R32, [R3+UR8+0x7380] ;  /* 0x0073800803207984 */ /* 0x000f620008000a00 */
[----:B------:R-:W-:Y:S01]  /*79d0*/  FFMA R36, R7, R37, R6 ;  /* 0x0000002507247223 */ /* 0x000fe20000000006 */
[C---:B-1----:R-:W-:Y:S01]  /*79e0*/  FFMA R43, R16.reuse, R34, R43 ;  /* 0x00000022102b7223 */ /* 0x042fe2000000002b */
[C---:B------:R-:W-:Y:S01]  /*79f0*/  FFMA R42, R16.reuse, R35, R12 ;  /* 0x00000023102a7223 */ /* 0x040fe2000000000c */
[----:B------:R-:W-:Y:S01]  /*7a00*/  LDS.64 R30, [R3+UR8+0x7400] ;  /* 0x00740008031e7984 */ /* 0x000fe20008000a00 */
[C---:B--2---:R-:W-:Y:S01]  /*7a10*/  FFMA R45, R16.reuse, R38, R45 ;  /* 0x00000026102d7223 */ /* 0x044fe2000000002d */
[----:B------:R-:W-:-:S02]  /*7a20*/  FFMA R16, R16, R39, R14 ;  /* 0x0000002710107223 */ /* 0x000fc4000000000e */
[----:B------:R-:W-:Y:S01]  /*7a30*/  LDS.64 R24, [R3+UR8+0x7480] ;  /* 0x0074800803187984 */ /* 0x000fe20008000a00 */
[-C--:B---3--:R-:W-:Y:S01]  /*7a40*/  FFMA R34, R34, R8.reuse, R13 ;  /* 0x0000000822227223 */ /* 0x088fe2000000000d */
[----:B------:R-:W-:Y:S02]  /*7a50*/  FFMA R44, R8, R35, R49 ;  /* 0x00000023082c7223 */ /* 0x000fe40000000031 */
[----:B------:R-:W1:Y:S01]  /*7a60*/  LDS.128 R4, [R2+0x28d0] ;  /* 0x0028d00002047984 */ /* 0x000e620000000c00 */
[----:B------:R-:W-:Y:S01]  /*7a70*/  FFMA R38, R38, R8, R47 ;  /* 0x0000000826267223 */ /* 0x000fe2000000002f */
[C---:B------:R-:W-:Y:S01]  /*7a80*/  FFMA R37, R22.reuse, R9, R34 ;  /* 0x0000000916257223 */ /* 0x040fe20000000022 */
[----:B------:R-:W-:Y:S01]  /*7a90*/  FFMA R43, R22, R17, R43 ;  /* 0x00000011162b7223 */ /* 0x000fe2000000002b */
[----:B------:R-:W2:Y:S01]  /*7aa0*/  LDS.128 R12, [R2+0x2fd0] ;  /* 0x002fd000020c7984 */ /* 0x000ea20000000c00 */
[-C--:B------:R-:W-:Y:S01]  /*7ab0*/  FFMA R47, R17, R23.reuse, R42 ;  /* 0x00000017112f7223 */ /* 0x080fe2000000002a */
[----:B------:R-:W-:Y:S01]  /*7ac0*/  FFMA R49, R9, R23, R44 ;  /* 0x0000001709317223 */ /* 0x000fe2000000002c */
        /* <DEDUP_REMOVED lines=23> */
[----:B------:R-:W-:Y:S01]  /*7c40*/  FFMA R18, R19, R33, R18 ;  /* 0x0000002113127223 */ /* 0x000fe20000000012 */
[-C--:B------:R-:W-:Y:S01]  /*7c50*/  FFMA R17, R40, R11.reuse, R8 ;  /* 0x0000000b28117223 */ /* 0x080fe20000000008 */
[----:B------:R-:W-:Y:S01]  /*7c60*/  FFMA R41, R32, R11, R28 ;  /* 0x0000000b20297223 */ /* 0x000fe2000000001c */
[----:B------:R-:W-:Y:S01]  /*7c70*/  FFMA R40, R11, R33, R10 ;  /* 0x000000210b287223 */ /* 0x000fe2000000000a */
[----:B------:R-:W-:Y:S04]  /*7c80*/  LDS.64 R28, [R3+UR8+0x7800] ;  /* 0x00780008031c7984 */ /* 0x000fe80008000a00 */
[----:B------:R-:W5:Y:S01]  /*7c90*/  LDS.128 R8, [R2+0x28e0] ;  /* 0x0028e00002087984 */ /* 0x000f620000000c00 */
[C---:B-1----:R-:W-:Y:S01]  /*7ca0*/  FFMA R43, R4.reuse, R30, R43 ;  /* 0x0000001e042b7223 */ /* 0x042fe2000000002b */
[C---:B------:R-:W-:Y:S01]  /*7cb0*/  FFMA R42, R4.reuse, R31, R16 ;  /* 0x0000001f042a7223 */ /* 0x040fe20000000010 */
[C---:B------:R-:W-:Y:S01]  /*7cc0*/  FFMA R45, R4.reuse, R24, R45 ;  /* 0x00000018042d7223 */ /* 0x040fe2000000002d */
[----:B------:R-:W-:Y:S01]  /*7cd0*/  FFMA R44, R4, R25, R18 ;  /* 0x00000019042c7223 */ /* 0x000fe20000000012 */
[----:B------:R-:W1:Y:S01]  /*7ce0*/  LDS.64 R32, [R3+UR8+0x7880] ;  /* 0x0078800803207984 */ /* 0x000e620008000a00 */
[----:B--2---:R-:W-:Y:S01]  /*7cf0*/  FFMA R46, R12, R31, R47 ;  /* 0x0000001f0c2e7223 */ /* 0x004fe2000000002f */
[-C--:B------:R-:W-:Y:S01]  /*7d00*/  FFMA R30, R30, R12.reuse, R17 ;  /* 0x0000000c1e1e7223 */ /* 0x080fe20000000011 */
[----:B------:R-:W-:Y:S01]  /*7d10*/  FFMA R4, R24, R12, R41 ;  /* 0x0000000c18047223 */ /* 0x000fe20000000029 */
[----:B------:R-:W-:Y:S01]  /*7d20*/  FFMA R40, R12, R25, R40 ;  /* 0x000000190c287223 */ /* 0x000fe20000000028 */
[----:B------:R-:W2:Y:S01]  /*7d30*/  LDS.128 R16, [R2+0x2fe0] ;  /* 0x002fe00002107984 */ /* 0x000ea20000000c00 */
[-C--:B---3--:R-:W-:Y:S01]  /*7d40*/  FFMA R41, R5, R35.reuse, R42 ;  /* 0x0000002305297223 */ /* 0x088fe2000000002a */
[----:B------:R-:W-:Y:S01]  /*7d50*/  FFMA R47, R13, R35, R46 ;  /* 0x000000230d2f7223 */ /* 0x000fe2000000002e */
[C---:B------:R-:W-:Y:S01]  /*7d60*/  FFMA R43, R34.reuse, R5, R43 ;  /* 0x00000005222b7223 */ /* 0x040fe2000000002b */
[----:B------:R-:W-:Y:S01]  /*7d70*/  FFMA R31, R34, R13, R30 ;  /* 0x0000000d221f7223 */ /* 0x000fe2000000001e */
[C---:B----4-:R-:W-:Y:S01]  /*7d80*/  FFMA R45, R22.reuse, R5, R45 ;  /* 0x00000005162d7223 */ /* 0x050fe2000000002d */
[----:B------:R-:W-:Y:S01]  /*7d90*/  FFMA R35, R22, R13, R4 ;  /* 0x0000000d16237223 */ /* 0x000fe20000000004 */
[-C--:B------:R-:W-:Y:S01]  /*7da0*/  FFMA R5, R5, R23.reuse, R44 ;  /* 0x0000001705057223 */ /* 0x080fe2000000002c */
[----:B------:R-:W-:Y:S01]  /*7db0*/  FFMA R13, R13, R23, R40 ;  /* 0x000000170d0d7223 */ /* 0x000fe20000000028 */
[----:B------:R-:W3:Y:S01]  /*7dc0*/  LDS.64 R24, [R3+UR8+0x7900] ;  /* 0x0079000803187984 */ /* 0x000ee20008000a00 */
[C---:B-----5:R-:W-:Y:S01]  /*7dd0*/  FFMA R43, R26.reuse, R6, R43 ;  /* 0x000000061a2b7223 */ /* 0x060fe2000000002b */
[----:B------:R-:W-:Y:S01]  /*7de0*/  FFMA R4, R26, R14, R31 ;  /* 0x0000000e1a047223 */ /* 0x000fe2000000001f */
[-C--:B------:R-:W-:Y:S01]  /*7df0*/  FFMA R30, R6, R27.reuse, R41 ;  /* 0x0000001b061e7223 */ /* 0x080fe20000000029 */
[----:B------:R-:W4:Y:S01]  /*7e00*/  LDS.64 R22, [R3+UR8+0x7980] ;  /* 0x0079800803167984 */ /* 0x000f220008000a00 */
        /* <DEDUP_REMOVED lines=14> */
[----:B------:R-:W-:Y:S01]  /*7ef0*/  FFMA R45, R38, R7, R45 ;  /* 0x00000007262d7223 */ /* 0x000fe2000000002d */
[----:B------:R-:W-:Y:S01]  /*7f00*/  FFMA R44, R15, R39, R14 ;  /* 0x000000270f2c7223 */ /* 0x000fe2000000000e */
[----:B------:R-:W5:Y:S01]  /*7f10*/  LDS.64 R40, [R3+UR8+0x7b80] ;  /* 0x007b800803287984 */ /* 0x000f620008000a00 */
[C---:B------:R-:W-:Y:S01]  /*7f20*/  FFMA R43, R8.reuse, R28, R43 ;  /* 0x0000001c082b7223 */ /* 0x040fe2000000002b */
[----:B------:R-:W-:-:S02]  /*7f30*/  FFMA R42, R8, R29, R42 ;  /* 0x0000001d082a7223 */ /* 0x000fc4000000002a */
[----:B------:R-:W-:Y:S01]  /*7f40*/  LDS.64 R34, [R3+UR8+0x7c00] ;  /* 0x007c000803227984 */ /* 0x000fe20008000a00 */
[C---:B-1----:R-:W-:Y:S01]  /*7f50*/  FFMA R46, R8.reuse, R33, R12 ;  /* 0x00000021082e7223 */ /* 0x042fe2000000000c */
[----:B------:R-:W-:Y:S02]  /*7f60*/  FFMA R45, R8, R32, R45 ;  /* 0x00000020082d7223 */ /* 0x000fe4000000002d */
[----:B------:R-:W-:Y:S01]  /*7f70*/  LDS.64 R30, [R3+UR8+0x7c80] ;  /* 0x007c8008031e7984 */ /* 0x000fe20008000a00 */
[-C--:B--2---:R-:W-:Y:S01]  /*7f80*/  FFMA R8, R28, R16.reuse, R47 ;  /* 0x000000101c087223 */ /* 0x084fe2000000002f */
[----:B------:R-:W-:Y:S02]  /*7f90*/  FFMA R38, R32, R16, R49 ;  /* 0x0000001020267223 */ /* 0x000fe40000000031 */
[----:B------:R-:W1:Y:S01]  /*7fa0*/  LDS.128 R4, [R2+0x28f0] ;  /* 0x0028f00002047984 */ /* 0x000e620000000c00 */
[C---:B------:R-:W-:Y:S01]  /*7fb0*/  FFMA R48, R16.reuse, R29, R51 ;  /* 0x0000001d10307223 */ /* 0x040fe20000000033 */
[----:B------:R-:W-:-:S02]  /*7fc0*/  FFMA R44, R16, R33, R44 ;  /* 0x00000021102c7223 */ /* 0x000fc4000000002c */
[----:B------:R2:W1:Y:S01]  /*7fd0*/  LDS.128 R12, [R2+0x2ff0] ;  /* 0x002ff000020c7984 */ /* 0x0004620000000c00 */
[----:B---3--:R-:W-:-:S03]  /*7fe0*/  FFMA R43, R24, R9, R43 ;  /* 0x00000009182b7223 */ /* 0x008fc6000000002b */
[----:B------:R-:W3:Y:S01]  /*7ff0*/  LDS.64 R28, [R3+UR8+0x7d00] ;  /* 0x007d0008031c7984 */ /* 0x000ee20008000a00 */
[----:B------:R-:W-:Y:S01]  /*8000*/  FFMA R39, R24, R17, R8 ;  /* 0x0000001118277223 */ /* 0x000fe20000000008 */
[-C--:B------:R-:W-:Y:S01]  /*8010*/  FFMA R49, R9, R25.reuse, R42 ;  /* 0x0000001909317223 */ /* 0x080fe2000000002a */
[C---:B------:R-:W-:Y:S01]  /*8020*/  FFMA R53, R17.reuse, R25, R48 ;  /* 0x0000001911357223 */ /* 0x040fe20000000030 */
[----:B------:R-:W3:Y:S01]  /*8030*/  LDS.64 R32, [R3+UR8+0x7d80] ;  /* 0x007d800803207984 */ /* 0x000ee20008000a00 */
[C---:B----4-:R-:W-:Y:S01]  /*8040*/  FFMA R47, R22.reuse, R17, R38 ;  /* 0x00000011162f7223 */ /* 0x050fe20000000026 */
[----:B------:R-:W-:Y:S01]  /*8050*/  FFMA R55, R17, R23, R44 ;  /* 0x0000001711377223 */ /* 0x000fe2000000002c */
[----:B------:R-:W-:Y:S01]  /*8060*/  FFMA R45, R22, R9, R45 ;  /* 0x00000009162d7223 */ /* 0x000fe2000000002d */
[----:B------:R-:W4:Y:S01]  /*8070*/  LDS.64 R24, [R3+UR8+0x7e00] ;  /* 0x007e000803187984 */ /* 0x000f220008000a00 */
[----:B------:R-:W-:Y:S01]  /*8080*/  FFMA R51, R9, R23, R46 ;  /* 0x0000001709337223 */ /* 0x000fe2000000002e */
[C---:B-----5:R-:W-:Y:S01]  /*8090*/  FFMA R43, R26.reuse, R10, R43 ;  /* 0x0000000a1a2b7223 */ /* 0x060fe2000000002b */
[----:B------:R-:W-:Y:S01]  /*80a0*/  FFMA R26, R26, R18, R39 ;  /* 0x000000121a1a7223 */ /* 0x000fe20000000027 */
[----:B------:R-:W5:Y:S01]  /*80b0*/  LDS.64 R16, [R3+UR8+0x7e80] ;  /* 0x007e800803107984 */ /* 0x000f620008000a00 */
[-C--:B--2---:R-:W-:Y:S01]  /*80c0*/  FFMA R2, R10, R27.reuse, R49 ;  /* 0x0000001b0a027223 */ /* 0x084fe20000000031 */
[----:B------:R-:W-:Y:S01]  /*80d0*/  FFMA R45, R20, R10, R45 ;  /* 0x0000000a142d7223 */ /* 0x000fe2000000002d */
[----:B------:R-:W-:Y:S01]  /*80e0*/  FFMA R38, R18, R27, R53 ;  /* 0x0000001b12267223 */ /* 0x000fe20000000035 */
[----:B------:R-:W2:Y:S01]  /*80f0*/  LDS.64 R8, [R3+UR8+0x7f80] ;  /* 0x007f800803087984 */ /* 0x000ea20008000a00 */
[----:B------:R-:W-:Y:S01]  /*8100*/  FFMA R20, R20, R18, R47 ;  /* 0x0000001214147223 */ /* 0x000fe2000000002f */
[-C--:B------:R-:W-:Y:S01]  /*8110*/  FFMA R10, R10, R21.reuse, R51 ;  /* 0x000000150a0a7223 */ /* 0x080fe20000000033 */
[----:B------:R-:W-:Y:S01]  /*8120*/  FFMA R18, R18, R21, R55 ;  /* 0x0000001512127223 */ /* 0x000fe20000000037 */
[----:B------:R1:W2:Y:S01]  /*8130*/  LDS.64 R22, [R3+UR8+0x7f00] ;  /* 0x007f000803167984 */ /* 0x0002a20008000a00 */
[C---:B------:R-:W-:Y:S01]  /*8140*/  FFMA R21, R36.reuse, R19, R26 ;  /* 0x0000001324157223 */ /* 0x040fe2000000001a */
[C---:B------:R-:W-:Y:S01]  /*8150*/  FFMA R26, R11.reuse, R37, R2 ;  /* 0x000000250b1a7223 */ /* 0x040fe20000000002 */
[-C--:B------:R-:W-:Y:S01]  /*8160*/  FFMA R43, R36, R11.reuse, R43 ;  /* 0x0000000b242b7223 */ /* 0x080fe2000000002b */
[C---:B------:R-:W-:Y:S01]  /*8170*/  FFMA R45, R40.reuse, R11, R45 ;  /* 0x0000000b282d7223 */ /* 0x040fe2000000002d */
[----:B------:R-:W-:Y:S01]  /*8180*/  FFMA R10, R11, R41, R10 ;  /* 0x000000290b0a7223 */ /* 0x000fe2000000000a */
[C---:B------:R-:W-:Y:S01]  /*8190*/  FFMA R37, R19.reuse, R37, R38 ;  /* 0x0000002513257223 */ /* 0x040fe20000000026 */
[----:B------:R-:W-:Y:S01]  /*81a0*/  FFMA R27, R40, R19, R20 ;  /* 0x00000013281b7223 */ /* 0x000fe20000000014 */
[----:B-1----:R-:W1:Y:S01]  /*81b0*/  LDC.64 R2, c[0x0][0x390] ;  /* 0x0000e400ff027b82 */ /* 0x002e620000000a00 */
[----:B------:R-:W-:Y:S01]  /*81c0*/  FFMA R18, R19, R41, R18 ;  /* 0x0000002913127223 */ /* 0x000fe20000000012 */
[C---:B------:R-:W-:Y:S01]  /*81d0*/  FFMA R43, R4.reuse, R34, R43 ;  /* 0x00000022042b7223 */ /* 0x040fe2000000002b */
[C---:B------:R-:W-:Y:S01]  /*81e0*/  FFMA R26, R4.reuse, R35, R26 ;  /* 0x00000023041a7223 */ /* 0x040fe2000000001a */
[C---:B------:R-:W-:Y:S01]  /*81f0*/  FFMA R45, R4.reuse, R30, R45 ;  /* 0x0000001e042d7223 */ /* 0x040fe2000000002d */
[----:B------:R-:W-:Y:S01]  /*8200*/  FFMA R10, R4, R31, R10 ;  /* 0x0000001f040a7223 */ /* 0x000fe2000000000a */
[-C--:B------:R-:W-:Y:S01]  /*8210*/  FFMA R34, R34, R12.reuse, R21 ;  /* 0x0000000c22227223 */ /* 0x080fe20000000015 */
[----:B------:R-:W-:Y:S01]  /*8220*/  FFMA R30, R30, R12, R27 ;  /* 0x0000000c1e1e7223 */ /* 0x000fe2000000001b */
[C---:B------:R-:W-:Y:S01]  /*8230*/  FFMA R4, R12.reuse, R35, R37 ;  /* 0x000000230c047223 */ /* 0x040fe20000000025 */
[----:B------:R-:W-:Y:S01]  /*8240*/  FFMA R18, R12, R31, R18 ;  /* 0x0000001f0c127223 */ /* 0x000fe20000000012 */
[C---:B---3--:R-:W-:Y:S01]  /*8250*/  FFMA R43, R28.reuse, R5, R43 ;  /* 0x000000051c2b7223 */ /* 0x048fe2000000002b */
[----:B------:R-:W-:Y:S01]  /*8260*/  FFMA R21, R5, R29, R26 ;  /* 0x0000001d05157223 */ /* 0x000fe2000000001a */
[----:B------:R-:W-:Y:S01]  /*8270*/  FFMA R11, R28, R13, R34 ;  /* 0x0000000d1c0b7223 */ /* 0x000fe20000000022 */
[----:B------:R-:W-:Y:S01]  /*8280*/  FFMA R29, R13, R29, R4 ;  /* 0x0000001d0d1d7223 */ /* 0x000fe20000000004 */
[C---:B------:R-:W-:Y:S01]  /*8290*/  FFMA R45, R32.reuse, R5, R45 ;  /* 0x00000005202d7223 */ /* 0x040fe2000000002d */
[----:B------:R-:W-:Y:S01]  /*82a0*/  FFMA R19, R32, R13, R30 ;  /* 0x0000000d20137223 */ /* 0x000fe2000000001e */
[-C--:B------:R-:W-:Y:S01]  /*82b0*/  FFMA R5, R5, R33.reuse, R10 ;  /* 0x0000002105057223 */ /* 0x080fe2000000000a */
[----:B------:R-:W-:Y:S01]  /*82c0*/  FFMA R13, R13, R33, R18 ;  /* 0x000000210d0d7223 */ /* 0x000fe20000000012 */
[----:B----4-:R-:W-:Y:S01]  /*82d0*/  FFMA R43, R24, R6, R43 ;  /* 0x00000006182b7223 */ /* 0x010fe2000000002b */
[-C--:B------:R-:W-:Y:S01]  /*82e0*/  FFMA R4, R6, R25.reuse, R21 ;  /* 0x0000001906047223 */ /* 0x080fe20000000015 */
[----:B------:R-:W-:Y:S01]  /*82f0*/  FFMA R24, R24, R14, R11 ;  /* 0x0000000e18187223 */ /* 0x000fe2000000000b */
[----:B------:R-:W-:Y:S01]  /*8300*/  FFMA R10, R14, R25, R29 ;  /* 0x000000190e0a7223 */ /* 0x000fe2000000001d */
[C---:B-----5:R-:W-:Y:S01]  /*8310*/  FFMA R45, R16.reuse, R6, R45 ;  /* 0x00000006102d7223 */ /* 0x060fe2000000002d */
        /* <DEDUP_REMOVED lines=9> */
[----:B-1----:R-:W-:-:S04]  /*83b0*/  IMAD.WIDE.U32 R2, R0, 0x4, R2 ;  /* 0x0000000400027825 */ /* 0x002fc800078e0002 */
[-C--:B------:R-:W-:Y:S01]  /*83c0*/  FFMA R7, R7, R23.reuse, R4 ;  /* 0x0000001707077223 */ /* 0x080fe20000000004 */
[----:B------:R-:W-:Y:S01]  /*83d0*/  FFMA R15, R15, R23, R10 ;  /* 0x000000170f0f7223 */ /* 0x000fe2000000000a */
[----:B------:R-:W-:Y:S04]  /*83e0*/  STG.E desc[UR10][R2.64], R43 ;  /* 0x0000002b02007986 */ /* 0x000fe8000c10190a */
[----:B------:R-:W-:Y:S04]  /*83f0*/  STG.E desc[UR10][R2.64+0x80], R45 ;  /* 0x0000802d02007986 */ /* 0x000fe8000c10190a */
[----:B------:R-:W-:Y:S04]  /*8400*/  STG.E desc[UR10][R2.64+0x1c00], R5 ;  /* 0x001c000502007986 */ /* 0x000fe8000c10190a */
[----:B------:R-:W-:Y:S04]  /*8410*/  STG.E desc[UR10][R2.64+0x1c80], R11 ;  /* 0x001c800b02007986 */ /* 0x000fe8000c10190a */
[----:B------:R-:W-:Y:S04]  /*8420*/  STG.E desc[UR10][R2.64+0x4], R7 ;  /* 0x0000040702007986 */ /* 0x000fe8000c10190a */
[----:B------:R-:W-:Y:S04]  /*8430*/  STG.E desc[UR10][R2.64+0x84], R13 ;  /* 0x0000840d02007986 */ /* 0x000fe8000c10190a */
[----:B------:R-:W-:Y:S04]  /*8440*/  STG.E desc[UR10][R2.64+0x1c04], R15 ;  /* 0x001c040f02007986 */ /* 0x000fe8000c10190a */
[----:B------:R-:W-:Y:S01]  /*8450*/  STG.E desc[UR10][R2.64+0x1c84], R9 ;  /* 0x001c840902007986 */ /* 0x000fe2000c10190a */
[----:B------:R-:W-:Y:S05]  /*8460*/  EXIT ;  /* 0x000000000000794d */ /* 0x000fea0003800000 */
.L_x_1:
[----:B------:R-:W-:-:S00]  /*8470*/  BRA `(.L_x_1) ;  /* 0xfffffffc00fc7947 */ /* 0x000fc0000383ffff */
[----:B------:R-:W-:-:S00]  /*8480*/  NOP ;  /* 0x0000000000007918 */ /* 0x000fc00000000000 */
[----:B------:R-:W-:-:S00]  /*8490*/  NOP ;  /* 0x0000000000007918 */ /* 0x000fc00000000000 */
[----:B------:R-:W-:-:S00]  /*84a0*/  NOP ;  /* 0x0000000000007918 */ /* 0x000fc00000000000 */
[----:B------:R-:W-:-:S00]  /*84b0*/  NOP ;  /* 0x0000000000007918 */ /* 0x000fc00000000000 */
[----:B------:R-:W-:-:S00]  /*84c0*/  NOP ;  /* 0x0000000000007918 */ /* 0x000fc00000000000 */
[----:B------:R-:W-:-:S00]  /*84d0*/  NOP ;  /* 0x0000000000007918 */ /* 0x000fc00000000000 */
[----:B------:R-:W-:-:S00]  /*84e0*/  NOP ;  /* 0x0000000000007918 */ /* 0x000fc00000000000 */
[----:B------:R-:W-:-:S00]  /*84f0*/  NOP ;  /* 0x0000000000007918 */ /* 0x000fc00000000000 */
.L_x_2:


//--------------------- .nv.shared.main_kernel0   --------------------------
	.section	.nv.shared.main_kernel0,"aw",@nobits
	.sectionflags	@""
	.align	4
.nv.shared.main_kernel0:
	.zero		47616


//--------------------- .nv.shared.reserved.0     --------------------------
	.section	.nv.shared.reserved.0,"aw",@nobits
	.weak		__nv_reservedSMEM_offset_0_alias
	.size		__nv_reservedSMEM_offset_0_alias, 0, 64
	.other		__nv_reservedSMEM_offset_0_alias,@"STO_CUDA_RESERVED_SHARED STV_DEFAULT"
__nv_reservedSMEM_offset_0_alias:
	.zero		0
	.zero		64


//--------------------- .nv.constant0.main_kernel0 --------------------------
	.section	.nv.constant0.main_kernel0,"a",@progbits
	.sectionflags	@""
	.align	4
.nv.constant0.main_kernel0:
	.zero		920


//--------------------- SYMBOLS --------------------------

	.type		.nv.reservedSmem.offset0,@object
	.size		.nv.reservedSmem.offset0,0x4
	.type		.nv.reservedSmem.cap,@object
	.size		.nv.reservedSmem.cap,0x4
